//
// Generated by NVIDIA NVVM Compiler
//
// Compiler Build ID: CL-36424714
// Cuda compilation tools, release 13.0, V13.0.88
// Based on NVVM 20.0.0
//

.version 9.0
.target sm_100
.address_size 64

	// .globl	_Z18clusterHist_kernelILi1EEvPf
.extern .shared .align 16 .b8 smem[];

.visible .entry _Z18clusterHist_kernelILi1EEvPf(
	.param .u64 .ptr .align 1 _Z18clusterHist_kernelILi1EEvPf_param_0
)
{


	barrier.cluster.arrive;
	barrier.cluster.wait;
	ret;

}
	// .globl	_Z18clusterHist_kernelILi2EEvPf
.visible .entry _Z18clusterHist_kernelILi2EEvPf(
	.param .u64 .ptr .align 1 _Z18clusterHist_kernelILi2EEvPf_param_0
)
{
	.reg .pred 	%p<11>;
	.reg .b32 	%r<42>;
	.reg .b32 	%f<63>;
	.reg .b64 	%rd<10>;

	mov.u32 	%r18, %cluster_ctarank;
	setp.ne.s32 	%p1, %r18, 0;
	@%p1 bra 	$L__BB1_15;
	mov.u32 	%r20, smem;
	cvt.u64.u32 	%rd4, %r20;
	cvta.shared.u64 	%rd5, %rd4;
	mapa.u64	%rd1, %rd5, 1;
	mov.u32 	%r1, %tid.x;
	shr.u32 	%r21, %r1, 9;
	sub.s32 	%r22, 32, %r21;
	neg.s32 	%r23, %r21;
	and.b32  	%r24, %r23, 15;
	add.s32 	%r2, %r24, -1;
	and.b32  	%r3, %r23, 7;
	and.b32  	%r4, %r22, 48;
	and.b32  	%r5, %r23, 3;
	mov.b32 	%r37, 0;
$L__BB1_2:
	mov.b32 	%r39, 0;
	mov.u32 	%r40, %r1;
$L__BB1_3:
	.pragma "nounroll";
	mov.u32 	%r7, %r40;
	shl.b32 	%r26, %r7, 2;
	add.s32 	%r9, %r20, %r26;
	mul.wide.u32 	%rd6, %r7, 4;
	add.s64 	%rd2, %rd1, %rd6;
	ld.f32 	%f1, [%rd2];
	atom.shared.add.f32 	%f2, [%r9], %f1;
	ld.f32 	%f3, [%rd2+2048];
	atom.shared.add.f32 	%f4, [%r9+2048], %f3;
	ld.f32 	%f5, [%rd2+4096];
	atom.shared.add.f32 	%f6, [%r9+4096], %f5;
	ld.f32 	%f7, [%rd2+6144];
	atom.shared.add.f32 	%f8, [%r9+6144], %f7;
	ld.f32 	%f9, [%rd2+8192];
	atom.shared.add.f32 	%f10, [%r9+8192], %f9;
	ld.f32 	%f11, [%rd2+10240];
	atom.shared.add.f32 	%f12, [%r9+10240], %f11;
	ld.f32 	%f13, [%rd2+12288];
	atom.shared.add.f32 	%f14, [%r9+12288], %f13;
	ld.f32 	%f15, [%rd2+14336];
	atom.shared.add.f32 	%f16, [%r9+14336], %f15;
	ld.f32 	%f17, [%rd2+16384];
	atom.shared.add.f32 	%f18, [%r9+16384], %f17;
	ld.f32 	%f19, [%rd2+18432];
	atom.shared.add.f32 	%f20, [%r9+18432], %f19;
	ld.f32 	%f21, [%rd2+20480];
	atom.shared.add.f32 	%f22, [%r9+20480], %f21;
	ld.f32 	%f23, [%rd2+22528];
	atom.shared.add.f32 	%f24, [%r9+22528], %f23;
	ld.f32 	%f25, [%rd2+24576];
	atom.shared.add.f32 	%f26, [%r9+24576], %f25;
	ld.f32 	%f27, [%rd2+26624];
	atom.shared.add.f32 	%f28, [%r9+26624], %f27;
	ld.f32 	%f29, [%rd2+28672];
	atom.shared.add.f32 	%f30, [%r9+28672], %f29;
	ld.f32 	%f31, [%rd2+30720];
	atom.shared.add.f32 	%f32, [%r9+30720], %f31;
	add.s32 	%r40, %r7, 8192;
	add.s32 	%r39, %r39, 16;
	setp.ne.s32 	%p2, %r39, %r4;
	@%p2 bra 	$L__BB1_3;
	shr.u32 	%r28, %r1, 9;
	sub.s32 	%r29, 32, %r28;
	and.b32  	%r30, %r29, 15;
	setp.eq.s32 	%p3, %r30, 0;
	@%p3 bra 	$L__BB1_14;
	setp.lt.u32 	%p4, %r2, 7;
	@%p4 bra 	$L__BB1_7;
	ld.f32 	%f33, [%rd2+32768];
	atom.shared.add.f32 	%f34, [%r9+32768], %f33;
	ld.f32 	%f35, [%rd2+34816];
	atom.shared.add.f32 	%f36, [%r9+34816], %f35;
	ld.f32 	%f37, [%rd2+36864];
	atom.shared.add.f32 	%f38, [%r9+36864], %f37;
	ld.f32 	%f39, [%rd2+38912];
	atom.shared.add.f32 	%f40, [%r9+38912], %f39;
	ld.f32 	%f41, [%rd2+40960];
	atom.shared.add.f32 	%f42, [%r9+40960], %f41;
	ld.f32 	%f43, [%rd2+43008];
	atom.shared.add.f32 	%f44, [%r9+43008], %f43;
	ld.f32 	%f45, [%rd2+45056];
	atom.shared.add.f32 	%f46, [%r9+45056], %f45;
	ld.f32 	%f47, [%rd2+47104];
	atom.shared.add.f32 	%f48, [%r9+47104], %f47;
	add.s32 	%r40, %r7, 12288;
$L__BB1_7:
	setp.eq.s32 	%p5, %r3, 0;
	@%p5 bra 	$L__BB1_14;
	add.s32 	%r31, %r3, -1;
	setp.lt.u32 	%p6, %r31, 3;
	@%p6 bra 	$L__BB1_10;
	shl.b32 	%r32, %r40, 2;
	add.s32 	%r34, %r20, %r32;
	mul.wide.u32 	%rd7, %r40, 4;
	add.s64 	%rd8, %rd1, %rd7;
	ld.f32 	%f49, [%rd8];
	atom.shared.add.f32 	%f50, [%r34], %f49;
	ld.f32 	%f51, [%rd8+2048];
	atom.shared.add.f32 	%f52, [%r34+2048], %f51;
	ld.f32 	%f53, [%rd8+4096];
	atom.shared.add.f32 	%f54, [%r34+4096], %f53;
	ld.f32 	%f55, [%rd8+6144];
	atom.shared.add.f32 	%f56, [%r34+6144], %f55;
	add.s32 	%r40, %r40, 2048;
$L__BB1_10:
	setp.eq.s32 	%p7, %r5, 0;
	@%p7 bra 	$L__BB1_14;
	setp.eq.s32 	%p8, %r5, 1;
	shl.b32 	%r35, %r40, 2;
	add.s32 	%r16, %r20, %r35;
	mul.wide.u32 	%rd9, %r40, 4;
	add.s64 	%rd3, %rd1, %rd9;
	ld.f32 	%f57, [%rd3];
	atom.shared.add.f32 	%f58, [%r16], %f57;
	@%p8 bra 	$L__BB1_14;
	setp.eq.s32 	%p9, %r5, 2;
	ld.f32 	%f59, [%rd3+2048];
	atom.shared.add.f32 	%f60, [%r16+2048], %f59;
	@%p9 bra 	$L__BB1_14;
	ld.f32 	%f61, [%rd3+4096];
	atom.shared.add.f32 	%f62, [%r16+4096], %f61;
$L__BB1_14:
	add.s32 	%r37, %r37, 1;
	setp.ne.s32 	%p10, %r37, 4;
	@%p10 bra 	$L__BB1_2;
$L__BB1_15:
	barrier.cluster.arrive;
	barrier.cluster.wait;
	ret;

}
	// .globl	_Z18clusterHist_kernelILi4EEvPf
.visible .entry _Z18clusterHist_kernelILi4EEvPf(
	.param .u64 .ptr .align 1 _Z18clusterHist_kernelILi4EEvPf_param_0
)
{
	.reg .pred 	%p<12>;
	.reg .b32 	%r<48>;
	.reg .b32 	%f<63>;
	.reg .b64 	%rd<10>;

	mov.u32 	%r19, %cluster_ctarank;
	setp.ne.s32 	%p1, %r19, 0;
	@%p1 bra 	$L__BB2_17;
	mov.u32 	%r1, %tid.x;
	shr.u32 	%r21, %r1, 9;
	sub.s32 	%r22, 32, %r21;
	neg.s32 	%r23, %r21;
	and.b32  	%r2, %r23, 7;
	and.b32  	%r3, %r22, 48;
	and.b32  	%r4, %r23, 3;
	mov.b32 	%r42, 0;
$L__BB2_2:
	mov.b32 	%r43, 1;
$L__BB2_3:
	mov.u32 	%r26, smem;
	cvt.u64.u32 	%rd4, %r26;
	cvta.shared.u64 	%rd5, %rd4;
	mapa.u64	%rd1, %rd5, %r43;
	mov.b32 	%r45, 0;
	mov.u32 	%r46, %r1;
$L__BB2_4:
	.pragma "nounroll";
	mov.u32 	%r7, %r46;
	shl.b32 	%r27, %r7, 2;
	add.s32 	%r9, %r26, %r27;
	mul.wide.u32 	%rd6, %r7, 4;
	add.s64 	%rd2, %rd1, %rd6;
	ld.f32 	%f1, [%rd2];
	atom.shared.add.f32 	%f2, [%r9], %f1;
	ld.f32 	%f3, [%rd2+2048];
	atom.shared.add.f32 	%f4, [%r9+2048], %f3;
	ld.f32 	%f5, [%rd2+4096];
	atom.shared.add.f32 	%f6, [%r9+4096], %f5;
	ld.f32 	%f7, [%rd2+6144];
	atom.shared.add.f32 	%f8, [%r9+6144], %f7;
	ld.f32 	%f9, [%rd2+8192];
	atom.shared.add.f32 	%f10, [%r9+8192], %f9;
	ld.f32 	%f11, [%rd2+10240];
	atom.shared.add.f32 	%f12, [%r9+10240], %f11;
	ld.f32 	%f13, [%rd2+12288];
	atom.shared.add.f32 	%f14, [%r9+12288], %f13;
	ld.f32 	%f15, [%rd2+14336];
	atom.shared.add.f32 	%f16, [%r9+14336], %f15;
	ld.f32 	%f17, [%rd2+16384];
	atom.shared.add.f32 	%f18, [%r9+16384], %f17;
	ld.f32 	%f19, [%rd2+18432];
	atom.shared.add.f32 	%f20, [%r9+18432], %f19;
	ld.f32 	%f21, [%rd2+20480];
	atom.shared.add.f32 	%f22, [%r9+20480], %f21;
	ld.f32 	%f23, [%rd2+22528];
	atom.shared.add.f32 	%f24, [%r9+22528], %f23;
	ld.f32 	%f25, [%rd2+24576];
	atom.shared.add.f32 	%f26, [%r9+24576], %f25;
	ld.f32 	%f27, [%rd2+26624];
	atom.shared.add.f32 	%f28, [%r9+26624], %f27;
	ld.f32 	%f29, [%rd2+28672];
	atom.shared.add.f32 	%f30, [%r9+28672], %f29;
	ld.f32 	%f31, [%rd2+30720];
	atom.shared.add.f32 	%f32, [%r9+30720], %f31;
	add.s32 	%r46, %r7, 8192;
	add.s32 	%r45, %r45, 16;
	setp.ne.s32 	%p2, %r45, %r3;
	@%p2 bra 	$L__BB2_4;
	shr.u32 	%r29, %r1, 9;
	sub.s32 	%r30, 32, %r29;
	and.b32  	%r31, %r30, 15;
	setp.eq.s32 	%p3, %r31, 0;
	@%p3 bra 	$L__BB2_15;
	neg.s32 	%r33, %r29;
	and.b32  	%r34, %r33, 15;
	add.s32 	%r35, %r34, -1;
	setp.lt.u32 	%p4, %r35, 7;
	@%p4 bra 	$L__BB2_8;
	ld.f32 	%f33, [%rd2+32768];
	atom.shared.add.f32 	%f34, [%r9+32768], %f33;
	ld.f32 	%f35, [%rd2+34816];
	atom.shared.add.f32 	%f36, [%r9+34816], %f35;
	ld.f32 	%f37, [%rd2+36864];
	atom.shared.add.f32 	%f38, [%r9+36864], %f37;
	ld.f32 	%f39, [%rd2+38912];
	atom.shared.add.f32 	%f40, [%r9+38912], %f39;
	ld.f32 	%f41, [%rd2+40960];
	atom.shared.add.f32 	%f42, [%r9+40960], %f41;
	ld.f32 	%f43, [%rd2+43008];
	atom.shared.add.f32 	%f44, [%r9+43008], %f43;
	ld.f32 	%f45, [%rd2+45056];
	atom.shared.add.f32 	%f46, [%r9+45056], %f45;
	ld.f32 	%f47, [%rd2+47104];
	atom.shared.add.f32 	%f48, [%r9+47104], %f47;
	add.s32 	%r46, %r7, 12288;
$L__BB2_8:
	setp.eq.s32 	%p5, %r2, 0;
	@%p5 bra 	$L__BB2_15;
	add.s32 	%r36, %r2, -1;
	setp.lt.u32 	%p6, %r36, 3;
	@%p6 bra 	$L__BB2_11;
	shl.b32 	%r37, %r46, 2;
	add.s32 	%r39, %r26, %r37;
	mul.wide.u32 	%rd7, %r46, 4;
	add.s64 	%rd8, %rd1, %rd7;
	ld.f32 	%f49, [%rd8];
	atom.shared.add.f32 	%f50, [%r39], %f49;
	ld.f32 	%f51, [%rd8+2048];
	atom.shared.add.f32 	%f52, [%r39+2048], %f51;
	ld.f32 	%f53, [%rd8+4096];
	atom.shared.add.f32 	%f54, [%r39+4096], %f53;
	ld.f32 	%f55, [%rd8+6144];
	atom.shared.add.f32 	%f56, [%r39+6144], %f55;
	add.s32 	%r46, %r46, 2048;
$L__BB2_11:
	setp.eq.s32 	%p7, %r4, 0;
	@%p7 bra 	$L__BB2_15;
	setp.eq.s32 	%p8, %r4, 1;
	shl.b32 	%r40, %r46, 2;
	add.s32 	%r16, %r26, %r40;
	mul.wide.u32 	%rd9, %r46, 4;
	add.s64 	%rd3, %rd1, %rd9;
	ld.f32 	%f57, [%rd3];
	atom.shared.add.f32 	%f58, [%r16], %f57;
	@%p8 bra 	$L__BB2_15;
	setp.eq.s32 	%p9, %r4, 2;
	ld.f32 	%f59, [%rd3+2048];
	atom.shared.add.f32 	%f60, [%r16+2048], %f59;
	@%p9 bra 	$L__BB2_15;
	ld.f32 	%f61, [%rd3+4096];
	atom.shared.add.f32 	%f62, [%r16+4096], %f61;
$L__BB2_15:
	add.s32 	%r43, %r43, 1;
	setp.ne.s32 	%p10, %r43, 4;
	@%p10 bra 	$L__BB2_3;
	add.s32 	%r42, %r42, 1;
	setp.ne.s32 	%p11, %r42, 4;
	@%p11 bra 	$L__BB2_2;
$L__BB2_17:
	barrier.cluster.arrive;
	barrier.cluster.wait;
	ret;

}
	// .globl	_Z18clusterHist_kernelILi8EEvPf
.visible .entry _Z18clusterHist_kernelILi8EEvPf(
	.param .u64 .ptr .align 1 _Z18clusterHist_kernelILi8EEvPf_param_0
)
{
	.reg .pred 	%p<12>;
	.reg .b32 	%r<48>;
	.reg .b32 	%f<63>;
	.reg .b64 	%rd<10>;

	mov.u32 	%r19, %cluster_ctarank;
	setp.ne.s32 	%p1, %r19, 0;
	@%p1 bra 	$L__BB3_17;
	mov.u32 	%r1, %tid.x;
	shr.u32 	%r21, %r1, 9;
	sub.s32 	%r22, 32, %r21;
	neg.s32 	%r23, %r21;
	and.b32  	%r2, %r23, 7;
	and.b32  	%r3, %r22, 48;
	and.b32  	%r4, %r23, 3;
	mov.b32 	%r42, 0;
$L__BB3_2:
	mov.b32 	%r43, 1;
$L__BB3_3:
	mov.u32 	%r26, smem;
	cvt.u64.u32 	%rd4, %r26;
	cvta.shared.u64 	%rd5, %rd4;
	mapa.u64	%rd1, %rd5, %r43;
	mov.b32 	%r45, 0;
	mov.u32 	%r46, %r1;
$L__BB3_4:
	.pragma "nounroll";
	mov.u32 	%r7, %r46;
	shl.b32 	%r27, %r7, 2;
	add.s32 	%r9, %r26, %r27;
	mul.wide.u32 	%rd6, %r7, 4;
	add.s64 	%rd2, %rd1, %rd6;
	ld.f32 	%f1, [%rd2];
	atom.shared.add.f32 	%f2, [%r9], %f1;
	ld.f32 	%f3, [%rd2+2048];
	atom.shared.add.f32 	%f4, [%r9+2048], %f3;
	ld.f32 	%f5, [%rd2+4096];
	atom.shared.add.f32 	%f6, [%r9+4096], %f5;
	ld.f32 	%f7, [%rd2+6144];
	atom.shared.add.f32 	%f8, [%r9+6144], %f7;
	ld.f32 	%f9, [%rd2+8192];
	atom.shared.add.f32 	%f10, [%r9+8192], %f9;
	ld.f32 	%f11, [%rd2+10240];
	atom.shared.add.f32 	%f12, [%r9+10240], %f11;
	ld.f32 	%f13, [%rd2+12288];
	atom.shared.add.f32 	%f14, [%r9+12288], %f13;
	ld.f32 	%f15, [%rd2+14336];
	atom.shared.add.f32 	%f16, [%r9+14336], %f15;
	ld.f32 	%f17, [%rd2+16384];
	atom.shared.add.f32 	%f18, [%r9+16384], %f17;
	ld.f32 	%f19, [%rd2+18432];
	atom.shared.add.f32 	%f20, [%r9+18432], %f19;
	ld.f32 	%f21, [%rd2+20480];
	atom.shared.add.f32 	%f22, [%r9+20480], %f21;
	ld.f32 	%f23, [%rd2+22528];
	atom.shared.add.f32 	%f24, [%r9+22528], %f23;
	ld.f32 	%f25, [%rd2+24576];
	atom.shared.add.f32 	%f26, [%r9+24576], %f25;
	ld.f32 	%f27, [%rd2+26624];
	atom.shared.add.f32 	%f28, [%r9+26624], %f27;
	ld.f32 	%f29, [%rd2+28672];
	atom.shared.add.f32 	%f30, [%r9+28672], %f29;
	ld.f32 	%f31, [%rd2+30720];
	atom.shared.add.f32 	%f32, [%r9+30720], %f31;
	add.s32 	%r46, %r7, 8192;
	add.s32 	%r45, %r45, 16;
	setp.ne.s32 	%p2, %r45, %r3;
	@%p2 bra 	$L__BB3_4;
	shr.u32 	%r29, %r1, 9;
	sub.s32 	%r30, 32, %r29;
	and.b32  	%r31, %r30, 15;
	setp.eq.s32 	%p3, %r31, 0;
	@%p3 bra 	$L__BB3_15;
	neg.s32 	%r33, %r29;
	and.b32  	%r34, %r33, 15;
	add.s32 	%r35, %r34, -1;
	setp.lt.u32 	%p4, %r35, 7;
	@%p4 bra 	$L__BB3_8;
	ld.f32 	%f33, [%rd2+32768];
	atom.shared.add.f32 	%f34, [%r9+32768], %f33;
	ld.f32 	%f35, [%rd2+34816];
	atom.shared.add.f32 	%f36, [%r9+34816], %f35;
	ld.f32 	%f37, [%rd2+36864];
	atom.shared.add.f32 	%f38, [%r9+36864], %f37;
	ld.f32 	%f39, [%rd2+38912];
	atom.shared.add.f32 	%f40, [%r9+38912], %f39;
	ld.f32 	%f41, [%rd2+40960];
	atom.shared.add.f32 	%f42, [%r9+40960], %f41;
	ld.f32 	%f43, [%rd2+43008];
	atom.shared.add.f32 	%f44, [%r9+43008], %f43;
	ld.f32 	%f45, [%rd2+45056];
	atom.shared.add.f32 	%f46, [%r9+45056], %f45;
	ld.f32 	%f47, [%rd2+47104];
	atom.shared.add.f32 	%f48, [%r9+47104], %f47;
	add.s32 	%r46, %r7, 12288;
$L__BB3_8:
	setp.eq.s32 	%p5, %r2, 0;
	@%p5 bra 	$L__BB3_15;
	add.s32 	%r36, %r2, -1;
	setp.lt.u32 	%p6, %r36, 3;
	@%p6 bra 	$L__BB3_11;
	shl.b32 	%r37, %r46, 2;
	add.s32 	%r39, %r26, %r37;
	mul.wide.u32 	%rd7, %r46, 4;
	add.s64 	%rd8, %rd1, %rd7;
	ld.f32 	%f49, [%rd8];
	atom.shared.add.f32 	%f50, [%r39], %f49;
	ld.f32 	%f51, [%rd8+2048];
	atom.shared.add.f32 	%f52, [%r39+2048], %f51;
	ld.f32 	%f53, [%rd8+4096];
	atom.shared.add.f32 	%f54, [%r39+4096], %f53;
	ld.f32 	%f55, [%rd8+6144];
	atom.shared.add.f32 	%f56, [%r39+6144], %f55;
	add.s32 	%r46, %r46, 2048;
$L__BB3_11:
	setp.eq.s32 	%p7, %r4, 0;
	@%p7 bra 	$L__BB3_15;
	setp.eq.s32 	%p8, %r4, 1;
	shl.b32 	%r40, %r46, 2;
	add.s32 	%r16, %r26, %r40;
	mul.wide.u32 	%rd9, %r46, 4;
	add.s64 	%rd3, %rd1, %rd9;
	ld.f32 	%f57, [%rd3];
	atom.shared.add.f32 	%f58, [%r16], %f57;
	@%p8 bra 	$L__BB3_15;
	setp.eq.s32 	%p9, %r4, 2;
	ld.f32 	%f59, [%rd3+2048];
	atom.shared.add.f32 	%f60, [%r16+2048], %f59;
	@%p9 bra 	$L__BB3_15;
	ld.f32 	%f61, [%rd3+4096];
	atom.shared.add.f32 	%f62, [%r16+4096], %f61;
$L__BB3_15:
	add.s32 	%r43, %r43, 1;
	setp.ne.s32 	%p10, %r43, 8;
	@%p10 bra 	$L__BB3_3;
	add.s32 	%r42, %r42, 1;
	setp.ne.s32 	%p11, %r42, 4;
	@%p11 bra 	$L__BB3_2;
$L__BB3_17:
	barrier.cluster.arrive;
	barrier.cluster.wait;
	ret;

}
	// .globl	_Z18clusterHist_kernelILi16EEvPf
.visible .entry _Z18clusterHist_kernelILi16EEvPf(
	.param .u64 .ptr .align 1 _Z18clusterHist_kernelILi16EEvPf_param_0
)
{
	.reg .pred 	%p<12>;
	.reg .b32 	%r<48>;
	.reg .b32 	%f<63>;
	.reg .b64 	%rd<10>;

	mov.u32 	%r19, %cluster_ctarank;
	setp.ne.s32 	%p1, %r19, 0;
	@%p1 bra 	$L__BB4_17;
	mov.u32 	%r1, %tid.x;
	shr.u32 	%r21, %r1, 9;
	sub.s32 	%r22, 32, %r21;
	neg.s32 	%r23, %r21;
	and.b32  	%r2, %r23, 7;
	and.b32  	%r3, %r22, 48;
	and.b32  	%r4, %r23, 3;
	mov.b32 	%r42, 0;
$L__BB4_2:
	mov.b32 	%r43, 1;
$L__BB4_3:
	mov.u32 	%r26, smem;
	cvt.u64.u32 	%rd4, %r26;
	cvta.shared.u64 	%rd5, %rd4;
	mapa.u64	%rd1, %rd5, %r43;
	mov.b32 	%r45, 0;
	mov.u32 	%r46, %r1;
$L__BB4_4:
	.pragma "nounroll";
	mov.u32 	%r7, %r46;
	shl.b32 	%r27, %r7, 2;
	add.s32 	%r9, %r26, %r27;
	mul.wide.u32 	%rd6, %r7, 4;
	add.s64 	%rd2, %rd1, %rd6;
	ld.f32 	%f1, [%rd2];
	atom.shared.add.f32 	%f2, [%r9], %f1;
	ld.f32 	%f3, [%rd2+2048];
	atom.shared.add.f32 	%f4, [%r9+2048], %f3;
	ld.f32 	%f5, [%rd2+4096];
	atom.shared.add.f32 	%f6, [%r9+4096], %f5;
	ld.f32 	%f7, [%rd2+6144];
	atom.shared.add.f32 	%f8, [%r9+6144], %f7;
	ld.f32 	%f9, [%rd2+8192];
	atom.shared.add.f32 	%f10, [%r9+8192], %f9;
	ld.f32 	%f11, [%rd2+10240];
	atom.shared.add.f32 	%f12, [%r9+10240], %f11;
	ld.f32 	%f13, [%rd2+12288];
	atom.shared.add.f32 	%f14, [%r9+12288], %f13;
	ld.f32 	%f15, [%rd2+14336];
	atom.shared.add.f32 	%f16, [%r9+14336], %f15;
	ld.f32 	%f17, [%rd2+16384];
	atom.shared.add.f32 	%f18, [%r9+16384], %f17;
	ld.f32 	%f19, [%rd2+18432];
	atom.shared.add.f32 	%f20, [%r9+18432], %f19;
	ld.f32 	%f21, [%rd2+20480];
	atom.shared.add.f32 	%f22, [%r9+20480], %f21;
	ld.f32 	%f23, [%rd2+22528];
	atom.shared.add.f32 	%f24, [%r9+22528], %f23;
	ld.f32 	%f25, [%rd2+24576];
	atom.shared.add.f32 	%f26, [%r9+24576], %f25;
	ld.f32 	%f27, [%rd2+26624];
	atom.shared.add.f32 	%f28, [%r9+26624], %f27;
	ld.f32 	%f29, [%rd2+28672];
	atom.shared.add.f32 	%f30, [%r9+28672], %f29;
	ld.f32 	%f31, [%rd2+30720];
	atom.shared.add.f32 	%f32, [%r9+30720], %f31;
	add.s32 	%r46, %r7, 8192;
	add.s32 	%r45, %r45, 16;
	setp.ne.s32 	%p2, %r45, %r3;
	@%p2 bra 	$L__BB4_4;
	shr.u32 	%r29, %r1, 9;
	sub.s32 	%r30, 32, %r29;
	and.b32  	%r31, %r30, 15;
	setp.eq.s32 	%p3, %r31, 0;
	@%p3 bra 	$L__BB4_15;
	neg.s32 	%r33, %r29;
	and.b32  	%r34, %r33, 15;
	add.s32 	%r35, %r34, -1;
	setp.lt.u32 	%p4, %r35, 7;
	@%p4 bra 	$L__BB4_8;
	ld.f32 	%f33, [%rd2+32768];
	atom.shared.add.f32 	%f34, [%r9+32768], %f33;
	ld.f32 	%f35, [%rd2+34816];
	atom.shared.add.f32 	%f36, [%r9+34816], %f35;
	ld.f32 	%f37, [%rd2+36864];
	atom.shared.add.f32 	%f38, [%r9+36864], %f37;
	ld.f32 	%f39, [%rd2+38912];
	atom.shared.add.f32 	%f40, [%r9+38912], %f39;
	ld.f32 	%f41, [%rd2+40960];
	atom.shared.add.f32 	%f42, [%r9+40960], %f41;
	ld.f32 	%f43, [%rd2+43008];
	atom.shared.add.f32 	%f44, [%r9+43008], %f43;
	ld.f32 	%f45, [%rd2+45056];
	atom.shared.add.f32 	%f46, [%r9+45056], %f45;
	ld.f32 	%f47, [%rd2+47104];
	atom.shared.add.f32 	%f48, [%r9+47104], %f47;
	add.s32 	%r46, %r7, 12288;
$L__BB4_8:
	setp.eq.s32 	%p5, %r2, 0;
	@%p5 bra 	$L__BB4_15;
	add.s32 	%r36, %r2, -1;
	setp.lt.u32 	%p6, %r36, 3;
	@%p6 bra 	$L__BB4_11;
	shl.b32 	%r37, %r46, 2;
	add.s32 	%r39, %r26, %r37;
	mul.wide.u32 	%rd7, %r46, 4;
	add.s64 	%rd8, %rd1, %rd7;
	ld.f32 	%f49, [%rd8];
	atom.shared.add.f32 	%f50, [%r39], %f49;
	ld.f32 	%f51, [%rd8+2048];
	atom.shared.add.f32 	%f52, [%r39+2048], %f51;
	ld.f32 	%f53, [%rd8+4096];
	atom.shared.add.f32 	%f54, [%r39+4096], %f53;
	ld.f32 	%f55, [%rd8+6144];
	atom.shared.add.f32 	%f56, [%r39+6144], %f55;
	add.s32 	%r46, %r46, 2048;
$L__BB4_11:
	setp.eq.s32 	%p7, %r4, 0;
	@%p7 bra 	$L__BB4_15;
	setp.eq.s32 	%p8, %r4, 1;
	shl.b32 	%r40, %r46, 2;
	add.s32 	%r16, %r26, %r40;
	mul.wide.u32 	%rd9, %r46, 4;
	add.s64 	%rd3, %rd1, %rd9;
	ld.f32 	%f57, [%rd3];
	atom.shared.add.f32 	%f58, [%r16], %f57;
	@%p8 bra 	$L__BB4_15;
	setp.eq.s32 	%p9, %r4, 2;
	ld.f32 	%f59, [%rd3+2048];
	atom.shared.add.f32 	%f60, [%r16+2048], %f59;
	@%p9 bra 	$L__BB4_15;
	ld.f32 	%f61, [%rd3+4096];
	atom.shared.add.f32 	%f62, [%r16+4096], %f61;
$L__BB4_15:
	add.s32 	%r43, %r43, 1;
	setp.ne.s32 	%p10, %r43, 16;
	@%p10 bra 	$L__BB4_3;
	add.s32 	%r42, %r42, 1;
	setp.ne.s32 	%p11, %r42, 4;
	@%p11 bra 	$L__BB4_2;
$L__BB4_17:
	barrier.cluster.arrive;
	barrier.cluster.wait;
	ret;

}


// ===== COMPILED SASS (sm_100) =====

	.target	sm_100

	.elftype	@"ET_EXEC"


//--------------------- .note.nv.tkinfo           --------------------------
	.section	.note.nv.tkinfo,"",@"SHT_NOTE"
	.sectionflags	@"SHF_NOTE_NV_TKINFO"
	.tkinfo
        /*0018*/ 	.word	0x00000002
        /*0030*/ 	.string	""
        /*0030*/ 	.string	"ptxas"
        /*0030*/ 	.string	"Cuda compilation tools, release 13.0, V13.0.88"
        /*0030*/ 	.string	"Build cuda_13.0.r13.0/compiler.36424714_0"
        /*0030*/ 	.string	"-arch sm_100 -m 64 "



//--------------------- .note.nv.cuinfo           --------------------------
	.section	.note.nv.cuinfo,"",@"SHT_NOTE"
	.sectionflags	@"SHF_NOTE_NV_CUINFO"
        /*0018*/ 	.short	0x0002
        /*001a*/ 	.short	0x0064
        /*001c*/ 	.short	0x0082
	.zero		2


//--------------------- .nv.info                  --------------------------
	.section	.nv.info,"",@"SHT_CUDA_INFO"
	.align	4


	//----- nvinfo : EIATTR_REGCOUNT
	.align		4
        /*0000*/ 	.byte	0x04, 0x2f
        /*0002*/ 	.short	(.L_1 - .L_0)
	.align		4
.L_0:
        /*0004*/ 	.word	index@(_Z18clusterHist_kernelILi1EEvPf)
        /*0008*/ 	.word	0x00000004


	//----- nvinfo : EIATTR_FRAME_SIZE
	.align		4
.L_1:
        /*000c*/ 	.byte	0x04, 0x11
        /*000e*/ 	.short	(.L_3 - .L_2)
	.align		4
.L_2:
        /*0010*/ 	.word	index@(_Z18clusterHist_kernelILi1EEvPf)
        /*0014*/ 	.word	0x00000000


	//----- nvinfo : EIATTR_REGCOUNT
	.align		4
.L_3:
        /*0018*/ 	.byte	0x04, 0x2f
        /*001a*/ 	.short	(.L_5 - .L_4)
	.align		4
.L_4:
        /*001c*/ 	.word	index@(_Z18clusterHist_kernelILi2EEvPf)
        /*0020*/ 	.word	0x00000014


	//----- nvinfo : EIATTR_FRAME_SIZE
	.align		4
.L_5:
        /*0024*/ 	.byte	0x04, 0x11
        /*0026*/ 	.short	(.L_7 - .L_6)
	.align		4
.L_6:
        /*0028*/ 	.word	index@(_Z18clusterHist_kernelILi2EEvPf)
        /*002c*/ 	.word	0x00000000


	//----- nvinfo : EIATTR_REGCOUNT
	.align		4
.L_7:
        /*0030*/ 	.byte	0x04, 0x2f
        /*0032*/ 	.short	(.L_9 - .L_8)
	.align		4
.L_8:
        /*0034*/ 	.word	index@(_Z18clusterHist_kernelILi4EEvPf)
        /*0038*/ 	.word	0x00000014


	//----- nvinfo : EIATTR_FRAME_SIZE
	.align		4
.L_9:
        /*003c*/ 	.byte	0x04, 0x11
        /*003e*/ 	.short	(.L_11 - .L_10)
	.align		4
.L_10:
        /*0040*/ 	.word	index@(_Z18clusterHist_kernelILi4EEvPf)
        /*0044*/ 	.word	0x00000000


	//----- nvinfo : EIATTR_REGCOUNT
	.align		4
.L_11:
        /*0048*/ 	.byte	0x04, 0x2f
        /*004a*/ 	.short	(.L_13 - .L_12)
	.align		4
.L_12:
        /*004c*/ 	.word	index@(_Z18clusterHist_kernelILi8EEvPf)
        /*0050*/ 	.word	0x00000014


	//----- nvinfo : EIATTR_FRAME_SIZE
	.align		4
.L_13:
        /*0054*/ 	.byte	0x04, 0x11
        /*0056*/ 	.short	(.L_15 - .L_14)
	.align		4
.L_14:
        /*0058*/ 	.word	index@(_Z18clusterHist_kernelILi8EEvPf)
        /*005c*/ 	.word	0x00000000


	//----- nvinfo : EIATTR_REGCOUNT
	.align		4
.L_15:
        /*0060*/ 	.byte	0x04, 0x2f
        /*0062*/ 	.short	(.L_17 - .L_16)
	.align		4
.L_16:
        /*0064*/ 	.word	index@(_Z18clusterHist_kernelILi16EEvPf)
        /*0068*/ 	.word	0x00000014


	//----- nvinfo : EIATTR_FRAME_SIZE
	.align		4
.L_17:
        /*006c*/ 	.byte	0x04, 0x11
        /*006e*/ 	.short	(.L_19 - .L_18)
	.align		4
.L_18:
        /*0070*/ 	.word	index@(_Z18clusterHist_kernelILi16EEvPf)
        /*0074*/ 	.word	0x00000000


	//----- nvinfo : EIATTR_MIN_STACK_SIZE
	.align		4
.L_19:
        /*0078*/ 	.byte	0x04, 0x12
        /*007a*/ 	.short	(.L_21 - .L_20)
	.align		4
.L_20:
        /*007c*/ 	.word	index@(_Z18clusterHist_kernelILi16EEvPf)
        /*0080*/ 	.word	0x00000000


	//----- nvinfo : EIATTR_MIN_STACK_SIZE
	.align		4
.L_21:
        /*0084*/ 	.byte	0x04, 0x12
        /*0086*/ 	.short	(.L_23 - .L_22)
	.align		4
.L_22:
        /*0088*/ 	.word	index@(_Z18clusterHist_kernelILi8EEvPf)
        /*008c*/ 	.word	0x00000000


	//----- nvinfo : EIATTR_MIN_STACK_SIZE
	.align		4
.L_23:
        /*0090*/ 	.byte	0x04, 0x12
        /*0092*/ 	.short	(.L_25 - .L_24)
	.align		4
.L_24:
        /*0094*/ 	.word	index@(_Z18clusterHist_kernelILi4EEvPf)
        /*0098*/ 	.word	0x00000000


	//----- nvinfo : EIATTR_MIN_STACK_SIZE
	.align		4
.L_25:
        /*009c*/ 	.byte	0x04, 0x12
        /*009e*/ 	.short	(.L_27 - .L_26)
	.align		4
.L_26:
        /*00a0*/ 	.word	index@(_Z18clusterHist_kernelILi2EEvPf)
        /*00a4*/ 	.word	0x00000000


	//----- nvinfo : EIATTR_MIN_STACK_SIZE
	.align		4
.L_27:
        /*00a8*/ 	.byte	0x04, 0x12
        /*00aa*/ 	.short	(.L_29 - .L_28)
	.align		4
.L_28:
        /*00ac*/ 	.word	index@(_Z18clusterHist_kernelILi1EEvPf)
        /*00b0*/ 	.word	0x00000000
.L_29:


//--------------------- .nv.compat                --------------------------
	.section	.nv.compat,"",@"SHT_CUDA_COMPAT_INFO"
	.align	4
        /*0000*/ 	.byte	0x02, 0x09, 0x00, 0x00, 0x02, 0x02, 0x01, 0x00, 0x02, 0x05, 0x05, 0x00, 0x03, 0x07, 0x01, 0x01
        /*0010*/ 	.byte	0x02, 0x03, 0x00, 0x00, 0x02, 0x06, 0x01, 0x00, 0x04, 0x0b, 0x08, 0x00, 0x09, 0x00, 0x00, 0x00
        /*0020*/ 	.byte	0x00, 0x00, 0x00, 0x00


//--------------------- .nv.info._Z18clusterHist_kernelILi16EEvPf --------------------------
	.section	.nv.info._Z18clusterHist_kernelILi16EEvPf,"",@"SHT_CUDA_INFO"
	.sectionflags	@""
	.align	4


	//----- nvinfo : EIATTR_CUDA_API_VERSION
	.align		4
        /*0000*/ 	.byte	0x04, 0x37
        /*0002*/ 	.short	(.L_31 - .L_30)
.L_30:
        /*0004*/ 	.word	0x00000082


	//----- nvinfo : EIATTR_KPARAM_INFO
	.align		4
.L_31:
        /*0008*/ 	.byte	0x04, 0x17
        /*000a*/ 	.short	(.L_33 - .L_32)
.L_32:
        /*000c*/ 	.word	0x00000000
        /*0010*/ 	.short	0x0000
        /*0012*/ 	.short	0x0000
        /*0014*/ 	.byte	0x00, 0xf5, 0x21, 0x00


	//----- nvinfo : EIATTR_SPARSE_MMA_MASK
	.align		4
.L_33:
        /*0018*/ 	.byte	0x03, 0x50
        /*001a*/ 	.short	0x0000


	//----- nvinfo : EIATTR_MAXREG_COUNT
	.align		4
        /*001c*/ 	.byte	0x03, 0x1b
        /*001e*/ 	.short	0x00ff


	//----- nvinfo : EIATTR_NUM_BARRIERS
	.align		4
        /*0020*/ 	.byte	0x02, 0x4c
        /*0022*/ 	.byte	0x01
	.zero		1


	//----- nvinfo : EIATTR_MERCURY_ISA_VERSION
	.align		4
        /*0024*/ 	.byte	0x03, 0x5f
        /*0026*/ 	.short	0x0101


	//----- nvinfo : EIATTR_COOP_GROUP_MASK_REGIDS
	.align		4
        /*0028*/ 	.byte	0x04, 0x29
        /*002a*/ 	.short	(.L_35 - .L_34)


	//   ....[0]....
.L_34:
        /*002c*/ 	.word	0xffffffff


	//----- nvinfo : EIATTR_COOP_GROUP_INSTR_OFFSETS
	.align		4
.L_35:
        /*0030*/ 	.byte	0x04, 0x28
        /*0032*/ 	.short	(.L_37 - .L_36)


	//   ....[0]....
.L_36:
        /*0034*/ 	.word	0x00001260


	//----- nvinfo : EIATTR_VRC_CTA_INIT_COUNT
	.align		4
.L_37:
        /*0038*/ 	.byte	0x02, 0x4a
	.zero		1
	.zero		1


	//----- nvinfo : EIATTR_EXIT_INSTR_OFFSETS
	.align		4
        /*003c*/ 	.byte	0x04, 0x1c
        /*003e*/ 	.short	(.L_39 - .L_38)


	//   ....[0]....
.L_38:
        /*0040*/ 	.word	0x000012a0


	//   ....[1]....
        /*0044*/ 	.word	0x000012c0


	//----- nvinfo : EIATTR_CRS_STACK_SIZE
	.align		4
.L_39:
        /*0048*/ 	.byte	0x04, 0x1e
        /*004a*/ 	.short	(.L_41 - .L_40)
.L_40:
        /*004c*/ 	.word	0x00000000


	//----- nvinfo : EIATTR_CBANK_PARAM_SIZE
	.align		4
.L_41:
        /*0050*/ 	.byte	0x03, 0x19
        /*0052*/ 	.short	0x0008


	//----- nvinfo : EIATTR_PARAM_CBANK
	.align		4
        /*0054*/ 	.byte	0x04, 0x0a
        /*0056*/ 	.short	(.L_43 - .L_42)
	.align		4
.L_42:
        /*0058*/ 	.word	index@(.nv.constant0._Z18clusterHist_kernelILi16EEvPf)
        /*005c*/ 	.short	0x0380
        /*005e*/ 	.short	0x0008


	//----- nvinfo : EIATTR_SW_WAR
	.align		4
.L_43:
        /*0060*/ 	.byte	0x04, 0x36
        /*0062*/ 	.short	(.L_45 - .L_44)
.L_44:
        /*0064*/ 	.word	0x00000008
.L_45:


//--------------------- .nv.info._Z18clusterHist_kernelILi8EEvPf --------------------------
	.section	.nv.info._Z18clusterHist_kernelILi8EEvPf,"",@"SHT_CUDA_INFO"
	.sectionflags	@""
	.align	4


	//----- nvinfo : EIATTR_CUDA_API_VERSION
	.align		4
        /*0000*/ 	.byte	0x04, 0x37
        /*0002*/ 	.short	(.L_47 - .L_46)
.L_46:
        /*0004*/ 	.word	0x00000082


	//----- nvinfo : EIATTR_KPARAM_INFO
	.align		4
.L_47:
        /*0008*/ 	.byte	0x04, 0x17
        /*000a*/ 	.short	(.L_49 - .L_48)
.L_48:
        /*000c*/ 	.word	0x00000000
        /*0010*/ 	.short	0x0000
        /*0012*/ 	.short	0x0000
        /*0014*/ 	.byte	0x00, 0xf5, 0x21, 0x00


	//----- nvinfo : EIATTR_SPARSE_MMA_MASK
	.align		4
.L_49:
        /*0018*/ 	.byte	0x03, 0x50
        /*001a*/ 	.short	0x0000


	//----- nvinfo : EIATTR_MAXREG_COUNT
	.align		4
        /*001c*/ 	.byte	0x03, 0x1b
        /*001e*/ 	.short	0x00ff


	//----- nvinfo : EIATTR_NUM_BARRIERS
	.align		4
        /*0020*/ 	.byte	0x02, 0x4c
        /*0022*/ 	.byte	0x01
	.zero		1


	//----- nvinfo : EIATTR_MERCURY_ISA_VERSION
	.align		4
        /*0024*/ 	.byte	0x03, 0x5f
        /*0026*/ 	.short	0x0101


	//----- nvinfo : EIATTR_COOP_GROUP_MASK_REGIDS
	.align		4
        /*0028*/ 	.byte	0x04, 0x29
        /*002a*/ 	.short	(.L_51 - .L_50)


	//   ....[0]....
.L_50:
        /*002c*/ 	.word	0xffffffff


	//----- nvinfo : EIATTR_COOP_GROUP_INSTR_OFFSETS
	.align		4
.L_51:
        /*0030*/ 	.byte	0x04, 0x28
        /*0032*/ 	.short	(.L_53 - .L_52)


	//   ....[0]....
.L_52:
        /*0034*/ 	.word	0x00001260


	//----- nvinfo : EIATTR_VRC_CTA_INIT_COUNT
	.align		4
.L_53:
        /*0038*/ 	.byte	0x02, 0x4a
	.zero		1
	.zero		1


	//----- nvinfo : EIATTR_EXIT_INSTR_OFFSETS
	.align		4
        /*003c*/ 	.byte	0x04, 0x1c
        /*003e*/ 	.short	(.L_55 - .L_54)


	//   ....[0]....
.L_54:
        /*0040*/ 	.word	0x000012a0


	//   ....[1]....
        /*0044*/ 	.word	0x000012c0


	//----- nvinfo : EIATTR_CRS_STACK_SIZE
	.align		4
.L_55:
        /*0048*/ 	.byte	0x04, 0x1e
        /*004a*/ 	.short	(.L_57 - .L_56)
.L_56:
        /*004c*/ 	.word	0x00000000


	//----- nvinfo : EIATTR_CBANK_PARAM_SIZE
	.align		4
.L_57:
        /*0050*/ 	.byte	0x03, 0x19
        /*0052*/ 	.short	0x0008


	//----- nvinfo : EIATTR_PARAM_CBANK
	.align		4
        /*0054*/ 	.byte	0x04, 0x0a
        /*0056*/ 	.short	(.L_59 - .L_58)
	.align		4
.L_58:
        /*0058*/ 	.word	index@(.nv.constant0._Z18clusterHist_kernelILi8EEvPf)
        /*005c*/ 	.short	0x0380
        /*005e*/ 	.short	0x0008


	//----- nvinfo : EIATTR_SW_WAR
	.align		4
.L_59:
        /*0060*/ 	.byte	0x04, 0x36
        /*0062*/ 	.short	(.L_61 - .L_60)
.L_60:
        /*0064*/ 	.word	0x00000008
.L_61:


//--------------------- .nv.info._Z18clusterHist_kernelILi4EEvPf --------------------------
	.section	.nv.info._Z18clusterHist_kernelILi4EEvPf,"",@"SHT_CUDA_INFO"
	.sectionflags	@""
	.align	4


	//----- nvinfo : EIATTR_CUDA_API_VERSION
	.align		4
        /*0000*/ 	.byte	0x04, 0x37
        /*0002*/ 	.short	(.L_63 - .L_62)
.L_62:
        /*0004*/ 	.word	0x00000082


	//----- nvinfo : EIATTR_KPARAM_INFO
	.align		4
.L_63:
        /*0008*/ 	.byte	0x04, 0x17
        /*000a*/ 	.short	(.L_65 - .L_64)
.L_64:
        /*000c*/ 	.word	0x00000000
        /*0010*/ 	.short	0x0000
        /*0012*/ 	.short	0x0000
        /*0014*/ 	.byte	0x00, 0xf5, 0x21, 0x00


	//----- nvinfo : EIATTR_SPARSE_MMA_MASK
	.align		4
.L_65:
        /*0018*/ 	.byte	0x03, 0x50
        /*001a*/ 	.short	0x0000


	//----- nvinfo : EIATTR_MAXREG_COUNT
	.align		4
        /*001c*/ 	.byte	0x03, 0x1b
        /*001e*/ 	.short	0x00ff


	//----- nvinfo : EIATTR_NUM_BARRIERS
	.align		4
        /*0020*/ 	.byte	0x02, 0x4c
        /*0022*/ 	.byte	0x01
	.zero		1


	//----- nvinfo : EIATTR_MERCURY_ISA_VERSION
	.align		4
        /*0024*/ 	.byte	0x03, 0x5f
        /*0026*/ 	.short	0x0101


	//----- nvinfo : EIATTR_COOP_GROUP_MASK_REGIDS
	.align		4
        /*0028*/ 	.byte	0x04, 0x29
        /*002a*/ 	.short	(.L_67 - .L_66)


	//   ....[0]....
.L_66:
        /*002c*/ 	.word	0xffffffff


	//----- nvinfo : EIATTR_COOP_GROUP_INSTR_OFFSETS
	.align		4
.L_67:
        /*0030*/ 	.byte	0x04, 0x28
        /*0032*/ 	.short	(.L_69 - .L_68)


	//   ....[0]....
.L_68:
        /*0034*/ 	.word	0x00001260


	//----- nvinfo : EIATTR_VRC_CTA_INIT_COUNT
	.align		4
.L_69:
        /*0038*/ 	.byte	0x02, 0x4a
	.zero		1
	.zero		1


	//----- nvinfo : EIATTR_EXIT_INSTR_OFFSETS
	.align		4
        /*003c*/ 	.byte	0x04, 0x1c
        /*003e*/ 	.short	(.L_71 - .L_70)


	//   ....[0]....
.L_70:
        /*0040*/ 	.word	0x000012a0


	//   ....[1]....
        /*0044*/ 	.word	0x000012c0


	//----- nvinfo : EIATTR_CRS_STACK_SIZE
	.align		4
.L_71:
        /*0048*/ 	.byte	0x04, 0x1e
        /*004a*/ 	.short	(.L_73 - .L_72)
.L_72:
        /*004c*/ 	.word	0x00000000


	//----- nvinfo : EIATTR_CBANK_PARAM_SIZE
	.align		4
.L_73:
        /*0050*/ 	.byte	0x03, 0x19
        /*0052*/ 	.short	0x0008


	//----- nvinfo : EIATTR_PARAM_CBANK
	.align		4
        /*0054*/ 	.byte	0x04, 0x0a
        /*0056*/ 	.short	(.L_75 - .L_74)
	.align		4
.L_74:
        /*0058*/ 	.word	index@(.nv.constant0._Z18clusterHist_kernelILi4EEvPf)
        /*005c*/ 	.short	0x0380
        /*005e*/ 	.short	0x0008


	//----- nvinfo : EIATTR_SW_WAR
	.align		4
.L_75:
        /*0060*/ 	.byte	0x04, 0x36
        /*0062*/ 	.short	(.L_77 - .L_76)
.L_76:
        /*0064*/ 	.word	0x00000008
.L_77:


//--------------------- .nv.info._Z18clusterHist_kernelILi2EEvPf --------------------------
	.section	.nv.info._Z18clusterHist_kernelILi2EEvPf,"",@"SHT_CUDA_INFO"
	.sectionflags	@""
	.align	4


	//----- nvinfo : EIATTR_CUDA_API_VERSION
	.align		4
        /*0000*/ 	.byte	0x04, 0x37
        /*0002*/ 	.short	(.L_79 - .L_78)
.L_78:
        /*0004*/ 	.word	0x00000082


	//----- nvinfo : EIATTR_KPARAM_INFO
	.align		4
.L_79:
        /*0008*/ 	.byte	0x04, 0x17
        /*000a*/ 	.short	(.L_81 - .L_80)
.L_80:
        /*000c*/ 	.word	0x00000000
        /*0010*/ 	.short	0x0000
        /*0012*/ 	.short	0x0000
        /*0014*/ 	.byte	0x00, 0xf5, 0x21, 0x00


	//----- nvinfo : EIATTR_SPARSE_MMA_MASK
	.align		4
.L_81:
        /*0018*/ 	.byte	0x03, 0x50
        /*001a*/ 	.short	0x0000


	//----- nvinfo : EIATTR_MAXREG_COUNT
	.align		4
        /*001c*/ 	.byte	0x03, 0x1b
        /*001e*/ 	.short	0x00ff


	//----- nvinfo : EIATTR_NUM_BARRIERS
	.align		4
        /*0020*/ 	.byte	0x02, 0x4c
        /*0022*/ 	.byte	0x01
	.zero		1


	//----- nvinfo : EIATTR_MERCURY_ISA_VERSION
	.align		4
        /*0024*/ 	.byte	0x03, 0x5f
        /*0026*/ 	.short	0x0101


	//----- nvinfo : EIATTR_COOP_GROUP_MASK_REGIDS
	.align		4
        /*0028*/ 	.byte	0x04, 0x29
        /*002a*/ 	.short	(.L_83 - .L_82)


	//   ....[0]....
.L_82:
        /*002c*/ 	.word	0xffffffff


	//----- nvinfo : EIATTR_COOP_GROUP_INSTR_OFFSETS
	.align		4
.L_83:
        /*0030*/ 	.byte	0x04, 0x28
        /*0032*/ 	.short	(.L_85 - .L_84)


	//   ....[0]....
.L_84:
        /*0034*/ 	.word	0x00001210


	//----- nvinfo : EIATTR_VRC_CTA_INIT_COUNT
	.align		4
.L_85:
        /*0038*/ 	.byte	0x02, 0x4a
	.zero		1
	.zero		1


	//----- nvinfo : EIATTR_EXIT_INSTR_OFFSETS
	.align		4
        /*003c*/ 	.byte	0x04, 0x1c
        /*003e*/ 	.short	(.L_87 - .L_86)


	//   ....[0]....
.L_86:
        /*0040*/ 	.word	0x00001250


	//   ....[1]....
        /*0044*/ 	.word	0x00001270


	//----- nvinfo : EIATTR_CRS_STACK_SIZE
	.align		4
.L_87:
        /*0048*/ 	.byte	0x04, 0x1e
        /*004a*/ 	.short	(.L_89 - .L_88)
.L_88:
        /*004c*/ 	.word	0x00000000


	//----- nvinfo : EIATTR_CBANK_PARAM_SIZE
	.align		4
.L_89:
        /*0050*/ 	.byte	0x03, 0x19
        /*0052*/ 	.short	0x0008


	//----- nvinfo : EIATTR_PARAM_CBANK
	.align		4
        /*0054*/ 	.byte	0x04, 0x0a
        /*0056*/ 	.short	(.L_91 - .L_90)
	.align		4
.L_90:
        /*0058*/ 	.word	index@(.nv.constant0._Z18clusterHist_kernelILi2EEvPf)
        /*005c*/ 	.short	0x0380
        /*005e*/ 	.short	0x0008


	//----- nvinfo : EIATTR_SW_WAR
	.align		4
.L_91:
        /*0060*/ 	.byte	0x04, 0x36
        /*0062*/ 	.short	(.L_93 - .L_92)
.L_92:
        /*0064*/ 	.word	0x00000008
.L_93:


//--------------------- .nv.info._Z18clusterHist_kernelILi1EEvPf --------------------------
	.section	.nv.info._Z18clusterHist_kernelILi1EEvPf,"",@"SHT_CUDA_INFO"
	.sectionflags	@""
	.align	4


	//----- nvinfo : EIATTR_CUDA_API_VERSION
	.align		4
        /*0000*/ 	.byte	0x04, 0x37
        /*0002*/ 	.short	(.L_95 - .L_94)
.L_94:
        /*0004*/ 	.word	0x00000082


	//----- nvinfo : EIATTR_KPARAM_INFO
	.align		4
.L_95:
        /*0008*/ 	.byte	0x04, 0x17
        /*000a*/ 	.short	(.L_97 - .L_96)
.L_96:
        /*000c*/ 	.word	0x00000000
        /*0010*/ 	.short	0x0000
        /*0012*/ 	.short	0x0000
        /*0014*/ 	.byte	0x00, 0xf5, 0x21, 0x00


	//----- nvinfo : EIATTR_SPARSE_MMA_MASK
	.align		4
.L_97:
        /*0018*/ 	.byte	0x03, 0x50
        /*001a*/ 	.short	0x0000


	//----- nvinfo : EIATTR_MAXREG_COUNT
	.align		4
        /*001c*/ 	.byte	0x03, 0x1b
        /*001e*/ 	.short	0x00ff


	//----- nvinfo : EIATTR_NUM_BARRIERS
	.align		4
        /*0020*/ 	.byte	0x02, 0x4c
        /*0022*/ 	.byte	0x01
	.zero		1


	//----- nvinfo : EIATTR_MERCURY_ISA_VERSION
	.align		4
        /*0024*/ 	.byte	0x03, 0x5f
        /*0026*/ 	.short	0x0101


	//----- nvinfo : EIATTR_COOP_GROUP_MASK_REGIDS
	.align		4
        /*0028*/ 	.byte	0x04, 0x29
        /*002a*/ 	.short	(.L_99 - .L_98)


	//   ....[0]....
.L_98:
        /*002c*/ 	.word	0xffffffff


	//----- nvinfo : EIATTR_COOP_GROUP_INSTR_OFFSETS
	.align		4
.L_99:
        /*0030*/ 	.byte	0x04, 0x28
        /*0032*/ 	.short	(.L_101 - .L_100)


	//   ....[0]....
.L_100:
        /*0034*/ 	.word	0x00000090


	//----- nvinfo : EIATTR_VRC_CTA_INIT_COUNT
	.align		4
.L_101:
        /*0038*/ 	.byte	0x02, 0x4a
	.zero		1
	.zero		1


	//----- nvinfo : EIATTR_EXIT_INSTR_OFFSETS
	.align		4
        /*003c*/ 	.byte	0x04, 0x1c
        /*003e*/ 	.short	(.L_103 - .L_102)


	//   ....[0]....
.L_102:
        /*0040*/ 	.word	0x000000d0


	//   ....[1]....
        /*0044*/ 	.word	0x000000f0


	//----- nvinfo : EIATTR_CBANK_PARAM_SIZE
	.align		4
.L_103:
        /*0048*/ 	.byte	0x03, 0x19
        /*004a*/ 	.short	0x0008


	//----- nvinfo : EIATTR_PARAM_CBANK
	.align		4
        /*004c*/ 	.byte	0x04, 0x0a
        /*004e*/ 	.short	(.L_105 - .L_104)
	.align		4
.L_104:
        /*0050*/ 	.word	index@(.nv.constant0._Z18clusterHist_kernelILi1EEvPf)
        /*0054*/ 	.short	0x0380
        /*0056*/ 	.short	0x0008


	//----- nvinfo : EIATTR_SW_WAR
	.align		4
.L_105:
        /*0058*/ 	.byte	0x04, 0x36
        /*005a*/ 	.short	(.L_107 - .L_106)
.L_106:
        /*005c*/ 	.word	0x00000008
.L_107:


//--------------------- .nv.callgraph             --------------------------
	.section	.nv.callgraph,"",@"SHT_CUDA_CALLGRAPH"
	.align	4
	.sectionentsize	8
	.align		4
        /*0000*/ 	.word	0x00000000
	.align		4
        /*0004*/ 	.word	0xffffffff
	.align		4
        /*0008*/ 	.word	0x00000000
	.align		4
        /*000c*/ 	.word	0xfffffffe
	.align		4
        /*0010*/ 	.word	0x00000000
	.align		4
        /*0014*/ 	.word	0xfffffffd
	.align		4
        /*0018*/ 	.word	0x00000000
	.align		4
        /*001c*/ 	.word	0xfffffffc


//--------------------- .text._Z18clusterHist_kernelILi16EEvPf --------------------------
	.section	.text._Z18clusterHist_kernelILi16EEvPf,"ax",@progbits
	.align	128
        .global         _Z18clusterHist_kernelILi16EEvPf
        .type           _Z18clusterHist_kernelILi16EEvPf,@function
        .size           _Z18clusterHist_kernelILi16EEvPf,(.L_x_307 - _Z18clusterHist_kernelILi16EEvPf)
        .other          _Z18clusterHist_kernelILi16EEvPf,@"STO_CUDA_ENTRY STV_DEFAULT"
_Z18clusterHist_kernelILi16EEvPf:
.text._Z18clusterHist_kernelILi16EEvPf:
[----:B------:R-:W-:Y:S08]  /*0000*/  LDC R1, c[0x0][0x37c] ;  /* 0x0000df00ff017b82 */ /* 0x000ff00000000800 */
[----:B------:R-:W0:Y:S02]  /*0010*/  S2UR UR4, SR_CgaCtaId ;  /* 0x00000000000479c3 */ /* 0x000e240000008800 */
[----:B0-----:R-:W-:-:S09]  /*0020*/  UISETP.NE.AND UP0, UPT, UR4, URZ, UPT ;  /* 0x000000ff0400728c */ /* 0x001fd2000bf05270 */
[----:B------:R-:W-:Y:S05]  /*0030*/  BRA.U UP0, `(.L_x_0) ;  /* 0x0000001100687547 */ /* 0x000fea000b800000 */
[----:B------:R-:W0:Y:S01]  /*0040*/  S2R R0, SR_TID.X ;  /* 0x0000000000007919 */ /* 0x000e220000002100 */
[----:B------:R-:W1:Y:S01]  /*0050*/  LDCU.64 UR6, c[0x0][0x358] ;  /* 0x00006b00ff0677ac */ /* 0x000e620008000a00 */
[----:B------:R-:W-:Y:S01]  /*0060*/  UMOV UR4, URZ ;  /* 0x000000ff00047c82 */ /* 0x000fe20008000000 */
[----:B0-----:R-:W-:-:S04]  /*0070*/  SHF.R.U32.HI R2, RZ, 0x9, R0 ;  /* 0x00000009ff027819 */ /* 0x001fc80000011600 */
[C---:B------:R-:W-:Y:S02]  /*0080*/  IADD3 R6, PT, PT, -R2.reuse, 0x20, RZ ;  /* 0x0000002002067810 */ /* 0x040fe40007ffe1ff */
[----:B------:R-:W-:Y:S02]  /*0090*/  IADD3 R2, PT, PT, -R2, RZ, RZ ;  /* 0x000000ff02027210 */ /* 0x000fe40007ffe1ff */
[----:B------:R-:W-:Y:S02]  /*00a0*/  LOP3.LUT R6, R6, 0x30, RZ, 0xc0, !PT ;  /* 0x0000003006067812 */ /* 0x000fe400078ec0ff */
[C---:B------:R-:W-:Y:S02]  /*00b0*/  LOP3.LUT R16, R2.reuse, 0x7, RZ, 0xc0, !PT ;  /* 0x0000000702107812 */ /* 0x040fe400078ec0ff */
[----:B-1----:R-:W-:-:S07]  /*00c0*/  LOP3.LUT R7, R2, 0x3, RZ, 0xc0, !PT ;  /* 0x0000000302077812 */ /* 0x002fce00078ec0ff */
.L_x_71:
[----:B------:R-:W-:Y:S01]  /*00d0*/  HFMA2 R8, -RZ, RZ, 0, 5.9604644775390625e-08 ;  /* 0x00000001ff087431 */ /* 0x000fe200000001ff */
[----:B------:R-:W-:-:S04]  /*00e0*/  UIADD3 UR4, UPT, UPT, UR4, 0x1, URZ ;  /* 0x0000000104047890 */ /* 0x000fc8000fffe0ff */
[----:B01234-:R-:W-:-:S11]  /*00f0*/  UISETP.NE.AND UP0, UPT, UR4, 0x4, UPT ;  /* 0x000000040400788c */ /* 0x01ffd6000bf05270 */
.L_x_70:
[----:B01----:R-:W0:Y:S01]  /*0100*/  S2R R2, SR_CgaCtaId ;  /* 0x0000000000027919 */ /* 0x003e220000008800 */
[----:B------:R-:W-:Y:S01]  /*0110*/  MOV R9, 0x400 ;  /* 0x0000040000097802 */ /* 0x000fe20000000f00 */
[----:B------:R-:W-:Y:S01]  /*0120*/  BSSY.RECONVERGENT B0, `(.L_x_1) ;  /* 0x0000082000007945 */ /* 0x000fe20003800200 */
[----:B------:R-:W-:Y:S01]  /*0130*/  MOV R13, RZ ;  /* 0x000000ff000d7202 */ /* 0x000fe20000000f00 */
[----:B--234-:R-:W1:Y:S01]  /*0140*/  S2R R4, SR_SWINHI ;  /* 0x0000000000047919 */ /* 0x01ce620000002f00 */
[----:B------:R-:W-:Y:S02]  /*0150*/  MOV R10, R0 ;  /* 0x00000000000a7202 */ /* 0x000fe40000000f00 */
[----:B0-----:R-:W-:-:S04]  /*0160*/  LEA R9, R2, R9, 0x18 ;  /* 0x0000000902097211 */ /* 0x001fc800078ec0ff */
[----:B------:R-:W-:Y:S02]  /*0170*/  MOV R2, R9 ;  /* 0x0000000900027202 */ /* 0x000fe40000000f00 */
[----:B-1----:R-:W-:Y:S02]  /*0180*/  MOV R3, R4 ;  /* 0x0000000400037202 */ /* 0x002fe40000000f00 */
[C---:B------:R-:W-:Y:S02]  /*0190*/  PRMT R2, R8.reuse, 0x654, R2 ;  /* 0x0000065408027816 */ /* 0x040fe40000000002 */
[----:B------:R-:W-:Y:S02]  /*01a0*/  MOV R3, R3 ;  /* 0x0000000300037202 */ /* 0x000fe40000000f00 */
[----:B------:R-:W-:-:S04]  /*01b0*/  IADD3 R8, PT, PT, R8, 0x1, RZ ;  /* 0x0000000108087810 */ /* 0x000fc80007ffe0ff */
[----:B------:R-:W-:-:S13]  /*01c0*/  ISETP.NE.AND P0, PT, R8, 0x10, PT ;  /* 0x000000100800780c */ /* 0x000fda0003f05270 */
.L_x_34:
[----:B0-234-:R-:W-:-:S05]  /*01d0*/  IMAD.WIDE.U32 R4, R10, 0x4, R2 ;  /* 0x000000040a047825 */ /* 0x01dfca00078e0002 */
[----:B------:R0:W5:Y:S01]  /*01e0*/  LD.E R17, desc[UR6][R4.64] ;  /* 0x0000000604117980 */ /* 0x000162000c101900 */
[----:B------:R-:W-:Y:S01]  /*01f0*/  BSSY.RECONVERGENT B1, `(.L_x_2) ;  /* 0x0000007000017945 */ /* 0x000fe20003800200 */
[----:B------:R-:W-:Y:S02]  /*0200*/  MOV R11, R10 ;  /* 0x0000000a000b7202 */ /* 0x000fe40000000f00 */
[----:B------:R-:W-:-:S07]  /*0210*/  LEA R12, R10, R9, 0x2 ;  /* 0x000000090a0c7211 */ /* 0x000fce00078e10ff */
.L_x_3:
[----:B------:R-:W1:Y:S02]  /*0220*/  LDS R14, [R12] ;  /* 0x000000000c0e7984 */ /* 0x000e640000000800 */
[----:B-1---5:R-:W-:-:S05]  /*0230*/  FADD R15, R17, R14 ;  /* 0x0000000e110f7221 */ /* 0x022fca0000000000 */
[----:B------:R-:W1:Y:S02]  /*0240*/  ATOMS.CAST.SPIN P1, [R12], R14, R15 ;  /* 0x0000000e0c00758d */ /* 0x000e64000182000f */
[----:B-1----:R-:W-:Y:S05]  /*0250*/  @!P1 BRA `(.L_x_3) ;  /* 0xfffffffc00f09947 */ /* 0x002fea000383ffff */
[----:B------:R-:W-:Y:S05]  /*0260*/  BSYNC.RECONVERGENT B1 ;  /* 0x0000000000017941 */ /* 0x000fea0003800200 */
.L_x_2:
[----:B------:R1:W5:Y:S01]  /*0270*/  LD.E R17, desc[UR6][R4.64+0x800] ;  /* 0x0008000604117980 */ /* 0x000362000c101900 */
[----:B------:R-:W-:Y:S01]  /*0280*/  BSSY.RECONVERGENT B1, `(.L_x_4) ;  /* 0x0000005000017945 */ /* 0x000fe20003800200 */
.L_x_5:
[----:B------:R-:W2:Y:S02]  /*0290*/  LDS R14, [R12+0x800] ;  /* 0x000800000c0e7984 */ /* 0x000ea40000000800 */
[----:B--2--5:R-:W-:-:S05]  /*02a0*/  FADD R15, R17, R14 ;  /* 0x0000000e110f7221 */ /* 0x024fca0000000000 */
[----:B------:R-:W2:Y:S02]  /*02b0*/  ATOMS.CAST.SPIN P1, [R12+0x800], R14, R15 ;  /* 0x0008000e0c00758d */ /* 0x000ea4000182000f */
[----:B--2---:R-:W-:Y:S05]  /*02c0*/  @!P1 BRA `(.L_x_5) ;  /* 0xfffffffc00f09947 */ /* 0x004fea000383ffff */
[----:B------:R-:W-:Y:S05]  /*02d0*/  BSYNC.RECONVERGENT B1 ;  /* 0x0000000000017941 */ /* 0x000fea0003800200 */
.L_x_4:
[----:B------:R2:W5:Y:S01]  /*02e0*/  LD.E R17, desc[UR6][R4.64+0x1000] ;  /* 0x0010000604117980 */ /* 0x000562000c101900 */
[----:B------:R-:W-:Y:S01]  /*02f0*/  BSSY.RECONVERGENT B1, `(.L_x_6) ;  /* 0x0000005000017945 */ /* 0x000fe20003800200 */
.L_x_7:
[----:B------:R-:W3:Y:S02]  /*0300*/  LDS R14, [R12+0x1000] ;  /* 0x001000000c0e7984 */ /* 0x000ee40000000800 */
[----:B---3-5:R-:W-:-:S05]  /*0310*/  FADD R15, R17, R14 ;  /* 0x0000000e110f7221 */ /* 0x028fca0000000000 */
[----:B------:R-:W3:Y:S02]  /*0320*/  ATOMS.CAST.SPIN P1, [R12+0x1000], R14, R15 ;  /* 0x0010000e0c00758d */ /* 0x000ee4000182000f */
[----:B---3--:R-:W-:Y:S05]  /*0330*/  @!P1 BRA `(.L_x_7) ;  /* 0xfffffffc00f09947 */ /* 0x008fea000383ffff */
[----:B------:R-:W-:Y:S05]  /*0340*/  BSYNC.RECONVERGENT B1 ;  /* 0x0000000000017941 */ /* 0x000fea0003800200 */
.L_x_6:
[----:B------:R3:W5:Y:S01]  /*0350*/  LD.E R17, desc[UR6][R4.64+0x1800] ;  /* 0x0018000604117980 */ /* 0x000762000c101900 */
[----:B------:R-:W-:Y:S01]  /*0360*/  BSSY.RECONVERGENT B1, `(.L_x_8) ;  /* 0x0000005000017945 */ /* 0x000fe20003800200 */
.L_x_9:
[----:B------:R-:W4:Y:S02]  /*0370*/  LDS R14, [R12+0x1800] ;  /* 0x001800000c0e7984 */ /* 0x000f240000000800 */
[----:B----45:R-:W-:-:S05]  /*0380*/  FADD R15, R17, R14 ;  /* 0x0000000e110f7221 */ /* 0x030fca0000000000 */
[----:B------:R-:W4:Y:S02]  /*0390*/  ATOMS.CAST.SPIN P1, [R12+0x1800], R14, R15 ;  /* 0x0018000e0c00758d */ /* 0x000f24000182000f */
[----:B----4-:R-:W-:Y:S05]  /*03a0*/  @!P1 BRA `(.L_x_9) ;  /* 0xfffffffc00f09947 */ /* 0x010fea000383ffff */
[----:B------:R-:W-:Y:S05]  /*03b0*/  BSYNC.RECONVERGENT B1 ;  /* 0x0000000000017941 */ /* 0x000fea0003800200 */
.L_x_8:
[----:B------:R4:W5:Y:S01]  /*03c0*/  LD.E R17, desc[UR6][R4.64+0x2000] ;  /* 0x0020000604117980 */ /* 0x000962000c101900 */
[----:B------:R-:W-:Y:S01]  /*03d0*/  BSSY.RECONVERGENT B1, `(.L_x_10) ;  /* 0x0000005000017945 */ /* 0x000fe20003800200 */
.L_x_11:
[----:B------:R-:W0:Y:S02]  /*03e0*/  LDS R14, [R12+0x2000] ;  /* 0x002000000c0e7984 */ /* 0x000e240000000800 */
[----:B0----5:R-:W-:-:S05]  /*03f0*/  FADD R15, R17, R14 ;  /* 0x0000000e110f7221 */ /* 0x021fca0000000000 */
[----:B------:R-:W0:Y:S02]  /*0400*/  ATOMS.CAST.SPIN P1, [R12+0x2000], R14, R15 ;  /* 0x0020000e0c00758d */ /* 0x000e24000182000f */
[----:B0-----:R-:W-:Y:S05]  /*0410*/  @!P1 BRA `(.L_x_11) ;  /* 0xfffffffc00f09947 */ /* 0x001fea000383ffff */
[----:B------:R-:W-:Y:S05]  /*0420*/  BSYNC.RECONVERGENT B1 ;  /* 0x0000000000017941 */ /* 0x000fea0003800200 */
.L_x_10:
[----:B------:R0:W5:Y:S01]  /*0430*/  LD.E R17, desc[UR6][R4.64+0x2800] ;  /* 0x0028000604117980 */ /* 0x000162000c101900 */
[----:B------:R-:W-:Y:S01]  /*0440*/  BSSY.RECONVERGENT B1, `(.L_x_12) ;  /* 0x0000005000017945 */ /* 0x000fe20003800200 */
.L_x_13:
[----:B------:R-:W1:Y:S02]  /*0450*/  LDS R14, [R12+0x2800] ;  /* 0x002800000c0e7984 */ /* 0x000e640000000800 */
[----:B-1---5:R-:W-:-:S05]  /*0460*/  FADD R15, R17, R14 ;  /* 0x0000000e110f7221 */ /* 0x022fca0000000000 */
[----:B------:R-:W1:Y:S02]  /*0470*/  ATOMS.CAST.SPIN P1, [R12+0x2800], R14, R15 ;  /* 0x0028000e0c00758d */ /* 0x000e64000182000f */
[----:B-1----:R-:W-:Y:S05]  /*0480*/  @!P1 BRA `(.L_x_13) ;  /* 0xfffffffc00f09947 */ /* 0x002fea000383ffff */
[----:B------:R-:W-:Y:S05]  /*0490*/  BSYNC.RECONVERGENT B1 ;  /* 0x0000000000017941 */ /* 0x000fea0003800200 */
.L_x_12:
[----:B------:R1:W5:Y:S01]  /*04a0*/  LD.E R17, desc[UR6][R4.64+0x3000] ;  /* 0x0030000604117980 */ /* 0x000362000c101900 */
[----:B------:R-:W-:Y:S01]  /*04b0*/  BSSY.RECONVERGENT B1, `(.L_x_14) ;  /* 0x0000005000017945 */ /* 0x000fe20003800200 */
.L_x_15:
[----:B------:R-:W0:Y:S02]  /*04c0*/  LDS R14, [R12+0x3000] ;  /* 0x003000000c0e7984 */ /* 0x000e240000000800 */
[----:B0----5:R-:W-:-:S05]  /*04d0*/  FADD R15, R17, R14 ;  /* 0x0000000e110f7221 */ /* 0x021fca0000000000 */
[----:B------:R-:W0:Y:S02]  /*04e0*/  ATOMS.CAST.SPIN P1, [R12+0x3000], R14, R15 ;  /* 0x0030000e0c00758d */ /* 0x000e24000182000f */
[----:B0-----:R-:W-:Y:S05]  /*04f0*/  @!P1 BRA `(.L_x_15) ;  /* 0xfffffffc00f09947 */ /* 0x001fea000383ffff */
[----:B------:R-:W-:Y:S05]  /*0500*/  BSYNC.RECONVERGENT B1 ;  /* 0x0000000000017941 */ /* 0x000fea0003800200 */
.L_x_14:
[----:B------:R0:W5:Y:S01]  /*0510*/  LD.E R17, desc[UR6][R4.64+0x3800] ;  /* 0x0038000604117980 */ /* 0x000162000c101900 */
[----:B------:R-:W-:Y:S01]  /*0520*/  BSSY.RECONVERGENT B1, `(.L_x_16) ;  /* 0x0000005000017945 */ /* 0x000fe20003800200 */
.L_x_17:
[----:B------:R-:W1:Y:S02]  /*0530*/  LDS R14, [R12+0x3800] ;  /* 0x003800000c0e7984 */ /* 0x000e640000000800 */
[----:B-1---5:R-:W-:-:S05]  /*0540*/  FADD R15, R17, R14 ;  /* 0x0000000e110f7221 */ /* 0x022fca0000000000 */
[----:B------:R-:W1:Y:S02]  /*0550*/  ATOMS.CAST.SPIN P1, [R12+0x3800], R14, R15 ;  /* 0x0038000e0c00758d */ /* 0x000e64000182000f */
[----:B-1----:R-:W-:Y:S05]  /*0560*/  @!P1 BRA `(.L_x_17) ;  /* 0xfffffffc00f09947 */ /* 0x002fea000383ffff */
[----:B------:R-:W-:Y:S05]  /*0570*/  BSYNC.RECONVERGENT B1 ;  /* 0x0000000000017941 */ /* 0x000fea0003800200 */
.L_x_16:
[----:B------:R1:W5:Y:S01]  /*0580*/  LD.E R17, desc[UR6][R4.64+0x4000] ;  /* 0x0040000604117980 */ /* 0x000362000c101900 */
[----:B------:R-:W-:Y:S01]  /*0590*/  BSSY.RECONVERGENT B1, `(.L_x_18) ;  /* 0x0000005000017945 */ /* 0x000fe20003800200 */
.L_x_19:
[----:B------:R-:W0:Y:S02]  /*05a0*/  LDS R14, [R12+0x4000] ;  /* 0x004000000c0e7984 */ /* 0x000e240000000800 */
[----:B0----5:R-:W-:-:S05]  /*05b0*/  FADD R15, R17, R14 ;  /* 0x0000000e110f7221 */ /* 0x021fca0000000000 */
[----:B------:R-:W0:Y:S02]  /*05c0*/  ATOMS.CAST.SPIN P1, [R12+0x4000], R14, R15 ;  /* 0x0040000e0c00758d */ /* 0x000e24000182000f */
[----:B0-----:R-:W-:Y:S05]  /*05d0*/  @!P1 BRA `(.L_x_19) ;  /* 0xfffffffc00f09947 */ /* 0x001fea000383ffff */
[----:B------:R-:W-:Y:S05]  /*05e0*/  BSYNC.RECONVERGENT B1 ;  /* 0x0000000000017941 */ /* 0x000fea0003800200 */
.L_x_18:
[----:B------:R0:W5:Y:S01]  /*05f0*/  LD.E R17, desc[UR6][R4.64+0x4800] ;  /* 0x0048000604117980 */ /* 0x000162000c101900 */
[----:B------:R-:W-:Y:S01]  /*0600*/  BSSY.RECONVERGENT B1, `(.L_x_20) ;  /* 0x0000005000017945 */ /* 0x000fe20003800200 */
.L_x_21:
[----:B------:R-:W1:Y:S02]  /*0610*/  LDS R14, [R12+0x4800] ;  /* 0x004800000c0e7984 */ /* 0x000e640000000800 */
[----:B-1---5:R-:W-:-:S05]  /*0620*/  FADD R15, R17, R14 ;  /* 0x0000000e110f7221 */ /* 0x022fca0000000000 */
[----:B------:R-:W1:Y:S02]  /*0630*/  ATOMS.CAST.SPIN P1, [R12+0x4800], R14, R15 ;  /* 0x0048000e0c00758d */ /* 0x000e64000182000f */
[----:B-1----:R-:W-:Y:S05]  /*0640*/  @!P1 BRA `(.L_x_21) ;  /* 0xfffffffc00f09947 */ /* 0x002fea000383ffff */
[----:B------:R-:W-:Y:S05]  /*0650*/  BSYNC.RECONVERGENT B1 ;  /* 0x0000000000017941 */ /* 0x000fea0003800200 */
.L_x_20:
[----:B------:R1:W5:Y:S01]  /*0660*/  LD.E R17, desc[UR6][R4.64+0x5000] ;  /* 0x0050000604117980 */ /* 0x000362000c101900 */
[----:B------:R-:W-:Y:S01]  /*0670*/  BSSY.RECONVERGENT B1, `(.L_x_22) ;  /* 0x0000005000017945 */ /* 0x000fe20003800200 */
.L_x_23:
[----:B------:R-:W0:Y:S02]  /*0680*/  LDS R14, [R12+0x5000] ;  /* 0x005000000c0e7984 */ /* 0x000e240000000800 */
[----:B0----5:R-:W-:-:S05]  /*0690*/  FADD R15, R17, R14 ;  /* 0x0000000e110f7221 */ /* 0x021fca0000000000 */
[----:B------:R-:W0:Y:S02]  /*06a0*/  ATOMS.CAST.SPIN P1, [R12+0x5000], R14, R15 ;  /* 0x0050000e0c00758d */ /* 0x000e24000182000f */
[----:B0-----:R-:W-:Y:S05]  /*06b0*/  @!P1 BRA `(.L_x_23) ;  /* 0xfffffffc00f09947 */ /* 0x001fea000383ffff */
[----:B------:R-:W-:Y:S05]  /*06c0*/  BSYNC.RECONVERGENT B1 ;  /* 0x0000000000017941 */ /* 0x000fea0003800200 */
.L_x_22:
[----:B------:R0:W5:Y:S01]  /*06d0*/  LD.E R17, desc[UR6][R4.64+0x5800] ;  /* 0x0058000604117980 */ /* 0x000162000c101900 */
[----:B------:R-:W-:Y:S01]  /*06e0*/  BSSY.RECONVERGENT B1, `(.L_x_24) ;  /* 0x0000005000017945 */ /* 0x000fe20003800200 */
.L_x_25:
[----:B------:R-:W1:Y:S02]  /*06f0*/  LDS R14, [R12+0x5800] ;  /* 0x005800000c0e7984 */ /* 0x000e640000000800 */
[----:B-1---5:R-:W-:-:S05]  /*0700*/  FADD R15, R17, R14 ;  /* 0x0000000e110f7221 */ /* 0x022fca0000000000 */
[----:B------:R-:W1:Y:S02]  /*0710*/  ATOMS.CAST.SPIN P1, [R12+0x5800], R14, R15 ;  /* 0x0058000e0c00758d */ /* 0x000e64000182000f */
[----:B-1----:R-:W-:Y:S05]  /*0720*/  @!P1 BRA `(.L_x_25) ;  /* 0xfffffffc00f09947 */ /* 0x002fea000383ffff */
[----:B------:R-:W-:Y:S05]  /*0730*/  BSYNC.RECONVERGENT B1 ;  /* 0x0000000000017941 */ /* 0x000fea0003800200 */
.L_x_24:
[----:B------:R1:W5:Y:S01]  /*0740*/  LD.E R17, desc[UR6][R4.64+0x6000] ;  /* 0x0060000604117980 */ /* 0x000362000c101900 */
[----:B------:R-:W-:Y:S01]  /*0750*/  BSSY.RECONVERGENT B1, `(.L_x_26) ;  /* 0x0000005000017945 */ /* 0x000fe20003800200 */
.L_x_27:
[----:B------:R-:W0:Y:S02]  /*0760*/  LDS R14, [R12+0x6000] ;  /* 0x006000000c0e7984 */ /* 0x000e240000000800 */
[----:B0----5:R-:W-:-:S05]  /*0770*/  FADD R15, R17, R14 ;  /* 0x0000000e110f7221 */ /* 0x021fca0000000000 */
[----:B------:R-:W0:Y:S02]  /*0780*/  ATOMS.CAST.SPIN P1, [R12+0x6000], R14, R15 ;  /* 0x0060000e0c00758d */ /* 0x000e24000182000f */
[----:B0-----:R-:W-:Y:S05]  /*0790*/  @!P1 BRA `(.L_x_27) ;  /* 0xfffffffc00f09947 */ /* 0x001fea000383ffff */
[----:B------:R-:W-:Y:S05]  /*07a0*/  BSYNC.RECONVERGENT B1 ;  /* 0x0000000000017941 */ /* 0x000fea0003800200 */
.L_x_26:
[----:B------:R0:W5:Y:S01]  /*07b0*/  LD.E R17, desc[UR6][R4.64+0x6800] ;  /* 0x0068000604117980 */ /* 0x000162000c101900 */
[----:B------:R-:W-:Y:S01]  /*07c0*/  BSSY.RECONVERGENT B1, `(.L_x_28) ;  /* 0x0000005000017945 */ /* 0x000fe20003800200 */
.L_x_29:
[----:B------:R-:W1:Y:S02]  /*07d0*/  LDS R14, [R12+0x6800] ;  /* 0x006800000c0e7984 */ /* 0x000e640000000800 */
[----:B-1---5:R-:W-:-:S05]  /*07e0*/  FADD R15, R17, R14 ;  /* 0x0000000e110f7221 */ /* 0x022fca0000000000 */
[----:B------:R-:W1:Y:S02]  /*07f0*/  ATOMS.CAST.SPIN P1, [R12+0x6800], R14, R15 ;  /* 0x0068000e0c00758d */ /* 0x000e64000182000f */
[----:B-1----:R-:W-:Y:S05]  /*0800*/  @!P1 BRA `(.L_x_29) ;  /* 0xfffffffc00f09947 */ /* 0x002fea000383ffff */
[----:B------:R-:W-:Y:S05]  /*0810*/  BSYNC.RECONVERGENT B1 ;  /* 0x0000000000017941 */ /* 0x000fea0003800200 */
.L_x_28:
[----:B------:R1:W5:Y:S01]  /*0820*/  LD.E R17, desc[UR6][R4.64+0x7000] ;  /* 0x0070000604117980 */ /* 0x000362000c101900 */
[----:B------:R-:W-:Y:S01]  /*0830*/  BSSY.RECONVERGENT B1, `(.L_x_30) ;  /* 0x0000005000017945 */ /* 0x000fe20003800200 */
.L_x_31:
[----:B------:R-:W0:Y:S02]  /*0840*/  LDS R14, [R12+0x7000] ;  /* 0x007000000c0e7984 */ /* 0x000e240000000800 */
[----:B0----5:R-:W-:-:S05]  /*0850*/  FADD R15, R17, R14 ;  /* 0x0000000e110f7221 */ /* 0x021fca0000000000 */
[----:B------:R-:W0:Y:S02]  /*0860*/  ATOMS.CAST.SPIN P1, [R12+0x7000], R14, R15 ;  /* 0x0070000e0c00758d */ /* 0x000e24000182000f */
[----:B0-----:R-:W-:Y:S05]  /*0870*/  @!P1 BRA `(.L_x_31) ;  /* 0xfffffffc00f09947 */ /* 0x001fea000383ffff */
[----:B------:R-:W-:Y:S05]  /*0880*/  BSYNC.RECONVERGENT B1 ;  /* 0x0000000000017941 */ /* 0x000fea0003800200 */
.L_x_30:
[----:B------:R0:W5:Y:S01]  /*0890*/  LD.E R17, desc[UR6][R4.64+0x7800] ;  /* 0x0078000604117980 */ /* 0x000162000c101900 */
[----:B------:R-:W-:Y:S01]  /*08a0*/  BSSY.RECONVERGENT B1, `(.L_x_32) ;  /* 0x0000005000017945 */ /* 0x000fe20003800200 */
.L_x_33:
[----:B------:R-:W1:Y:S02]  /*08b0*/  LDS R14, [R12+0x7800] ;  /* 0x007800000c0e7984 */ /* 0x000e640000000800 */
[----:B-1---5:R-:W-:-:S05]  /*08c0*/  FADD R15, R17, R14 ;  /* 0x0000000e110f7221 */ /* 0x022fca0000000000 */
[----:B------:R-:W1:Y:S02]  /*08d0*/  ATOMS.CAST.SPIN P1, [R12+0x7800], R14, R15 ;  /* 0x0078000e0c00758d */ /* 0x000e64000182000f */
[----:B-1----:R-:W-:Y:S05]  /*08e0*/  @!P1 BRA `(.L_x_33) ;  /* 0xfffffffc00f09947 */ /* 0x002fea000383ffff */
[----:B------:R-:W-:Y:S05]  /*08f0*/  BSYNC.RECONVERGENT B1 ;  /* 0x0000000000017941 */ /* 0x000fea0003800200 */
.L_x_32:
[----:B------:R-:W-:Y:S02]  /*0900*/  IADD3 R13, PT, PT, R13, 0x10, RZ ;  /* 0x000000100d0d7810 */ /* 0x000fe40007ffe0ff */
[----:B------:R-:W-:Y:S02]  /*0910*/  IADD3 R10, PT, PT, R10, 0x2000, RZ ;  /* 0x000020000a0a7810 */ /* 0x000fe40007ffe0ff */
[----:B------:R-:W-:-:S13]  /*0920*/  ISETP.NE.AND P1, PT, R13, R6, PT ;  /* 0x000000060d00720c */ /* 0x000fda0003f25270 */
[----:B------:R-:W-:Y:S05]  /*0930*/  @P1 BRA `(.L_x_34) ;  /* 0xfffffff800241947 */ /* 0x000fea000383ffff */
[----:B------:R-:W-:Y:S05]  /*0940*/  BSYNC.RECONVERGENT B0 ;  /* 0x0000000000007941 */ /* 0x000fea0003800200 */
.L_x_1:
[----:B------:R-:W-:Y:S01]  /*0950*/  SHF.R.U32.HI R13, RZ, 0x9, R0 ;  /* 0x00000009ff0d7819 */ /* 0x000fe20000011600 */
[----:B------:R-:W-:Y:S03]  /*0960*/  BSSY.RECONVERGENT B0, `(.L_x_35) ;  /* 0x0000085000007945 */ /* 0x000fe60003800200 */
[----:B------:R-:W-:-:S04]  /*0970*/  IADD3 R14, PT, PT, -R13, 0x20, RZ ;  /* 0x000000200d0e7810 */ /* 0x000fc80007ffe1ff */
[----:B------:R-:W-:-:S13]  /*0980*/  LOP3.LUT P1, RZ, R14, 0xf, RZ, 0xc0, !PT ;  /* 0x0000000f0eff7812 */ /* 0x000fda000782c0ff */
[----:B------:R-:W-:Y:S05]  /*0990*/  @!P1 BRA `(.L_x_36) ;  /* 0x0000000800049947 */ /* 0x000fea0003800000 */
[----:B------:R-:W-:Y:S01]  /*09a0*/  IADD3 R13, PT, PT, -R13, RZ, RZ ;  /* 0x000000ff0d0d7210 */ /* 0x000fe20007ffe1ff */
[----:B------:R-:W-:Y:S03]  /*09b0*/  BSSY.RECONVERGENT B1, `(.L_x_37) ;  /* 0x000003e000017945 */ /* 0x000fe60003800200 */
[----:B------:R-:W-:-:S04]  /*09c0*/  LOP3.LUT R13, R13, 0xf, RZ, 0xc0, !PT ;  /* 0x0000000f0d0d7812 */ /* 0x000fc800078ec0ff */
[----:B------:R-:W-:-:S04]  /*09d0*/  IADD3 R13, PT, PT, R13, -0x1, RZ ;  /* 0xffffffff0d0d7810 */ /* 0x000fc80007ffe0ff */
[----:B------:R-:W-:-:S13]  /*09e0*/  ISETP.GE.U32.AND P1, PT, R13, 0x7, PT ;  /* 0x000000070d00780c */ /* 0x000fda0003f26070 */
[----:B------:R-:W-:Y:S05]  /*09f0*/  @!P1 BRA `(.L_x_38) ;  /* 0x0000000000e49947 */ /* 0x000fea0003800000 */
[----:B------:R1:W5:Y:S01]  /*0a00*/  LD.E R13, desc[UR6][R4.64+0x8000] ;  /* 0x00800006040d7980 */ /* 0x000362000c101900 */
[----:B------:R-:W-:Y:S01]  /*0a10*/  BSSY.RECONVERGENT B2, `(.L_x_39) ;  /* 0x0000005000027945 */ /* 0x000fe20003800200 */
.L_x_40:
[----:B------:R-:W0:Y:S02]  /*0a20*/  LDS R14, [R12+0x8000] ;  /* 0x008000000c0e7984 */ /* 0x000e240000000800 */
[----:B0----5:R-:W-:-:S05]  /*0a30*/  FADD R15, R13, R14 ;  /* 0x0000000e0d0f7221 */ /* 0x021fca0000000000 */
[----:B------:R-:W0:Y:S02]  /*0a40*/  ATOMS.CAST.SPIN P1, [R12+0x8000], R14, R15 ;  /* 0x0080000e0c00758d */ /* 0x000e24000182000f */
[----:B0-----:R-:W-:Y:S05]  /*0a50*/  @!P1 BRA `(.L_x_40) ;  /* 0xfffffffc00f09947 */ /* 0x001fea000383ffff */
[----:B------:R-:W-:Y:S05]  /*0a60*/  BSYNC.RECONVERGENT B2 ;  /* 0x0000000000027941 */ /* 0x000fea0003800200 */
.L_x_39:
[----:B------:R0:W5:Y:S01]  /*0a70*/  LD.E R13, desc[UR6][R4.64+0x8800] ;  /* 0x00880006040d7980 */ /* 0x000162000c101900 */
[----:B------:R-:W-:Y:S01]  /*0a80*/  BSSY.RECONVERGENT B2, `(.L_x_41) ;  /* 0x0000005000027945 */ /* 0x000fe20003800200 */
.L_x_42:
[----:B------:R-:W1:Y:S02]  /*0a90*/  LDS R14, [R12+0x8800] ;  /* 0x008800000c0e7984 */ /* 0x000e640000000800 */
[----:B-1---5:R-:W-:-:S05]  /*0aa0*/  FADD R15, R13, R14 ;  /* 0x0000000e0d0f7221 */ /* 0x022fca0000000000 */
[----:B------:R-:W1:Y:S02]  /*0ab0*/  ATOMS.CAST.SPIN P1, [R12+0x8800], R14, R15 ;  /* 0x0088000e0c00758d */ /* 0x000e64000182000f */
[----:B-1----:R-:W-:Y:S05]  /*0ac0*/  @!P1 BRA `(.L_x_42) ;  /* 0xfffffffc00f09947 */ /* 0x002fea000383ffff */
[----:B------:R-:W-:Y:S05]  /*0ad0*/  BSYNC.RECONVERGENT B2 ;  /* 0x0000000000027941 */ /* 0x000fea0003800200 */
.L_x_41:
[----:B------:R1:W5:Y:S01]  /*0ae0*/  LD.E R13, desc[UR6][R4.64+0x9000] ;  /* 0x00900006040d7980 */ /* 0x000362000c101900 */
[----:B------:R-:W-:Y:S01]  /*0af0*/  BSSY.RECONVERGENT B2, `(.L_x_43) ;  /* 0x0000005000027945 */ /* 0x000fe20003800200 */
.L_x_44:
[----:B------:R-:W0:Y:S02]  /*0b00*/  LDS R14, [R12+0x9000] ;  /* 0x009000000c0e7984 */ /* 0x000e240000000800 */
[----:B0----5:R-:W-:-:S05]  /*0b10*/  FADD R15, R13, R14 ;  /* 0x0000000e0d0f7221 */ /* 0x021fca0000000000 */
[----:B------:R-:W0:Y:S02]  /*0b20*/  ATOMS.CAST.SPIN P1, [R12+0x9000], R14, R15 ;  /* 0x0090000e0c00758d */ /* 0x000e24000182000f */
[----:B0-----:R-:W-:Y:S05]  /*0b30*/  @!P1 BRA `(.L_x_44) ;  /* 0xfffffffc00f09947 */ /* 0x001fea000383ffff */
[----:B------:R-:W-:Y:S05]  /*0b40*/  BSYNC.RECONVERGENT B2 ;  /* 0x0000000000027941 */ /* 0x000fea0003800200 */
.L_x_43:
[----:B------:R0:W5:Y:S01]  /*0b50*/  LD.E R13, desc[UR6][R4.64+0x9800] ;  /* 0x00980006040d7980 */ /* 0x000162000c101900 */
[----:B------:R-:W-:Y:S01]  /*0b60*/  BSSY.RECONVERGENT B2, `(.L_x_45) ;  /* 0x0000005000027945 */ /* 0x000fe20003800200 */
.L_x_46:
[----:B------:R-:W1:Y:S02]  /*0b70*/  LDS R14, [R12+0x9800] ;  /* 0x009800000c0e7984 */ /* 0x000e640000000800 */
[----:B-1---5:R-:W-:-:S05]  /*0b80*/  FADD R15, R13, R14 ;  /* 0x0000000e0d0f7221 */ /* 0x022fca0000000000 */
[----:B------:R-:W1:Y:S02]  /*0b90*/  ATOMS.CAST.SPIN P1, [R12+0x9800], R14, R15 ;  /* 0x0098000e0c00758d */ /* 0x000e64000182000f */
[----:B-1----:R-:W-:Y:S05]  /*0ba0*/  @!P1 BRA `(.L_x_46) ;  /* 0xfffffffc00f09947 */ /* 0x002fea000383ffff */
[----:B------:R-:W-:Y:S05]  /*0bb0*/  BSYNC.RECONVERGENT B2 ;  /* 0x0000000000027941 */ /* 0x000fea0003800200 */
.L_x_45:
[----:B------:R1:W5:Y:S01]  /*0bc0*/  LD.E R13, desc[UR6][R4.64+0xa000] ;  /* 0x00a00006040d7980 */ /* 0x000362000c101900 */
[----:B------:R-:W-:Y:S01]  /*0bd0*/  BSSY.RECONVERGENT B2, `(.L_x_47) ;  /* 0x0000005000027945 */ /* 0x000fe20003800200 */
.L_x_48:
[----:B------:R-:W0:Y:S02]  /*0be0*/  LDS R14, [R12+0xa000] ;  /* 0x00a000000c0e7984 */ /* 0x000e240000000800 */
[----:B0----5:R-:W-:-:S05]  /*0bf0*/  FADD R15, R13, R14 ;  /* 0x0000000e0d0f7221 */ /* 0x021fca0000000000 */
[----:B------:R-:W0:Y:S02]  /*0c00*/  ATOMS.CAST.SPIN P1, [R12+0xa000], R14, R15 ;  /* 0x00a0000e0c00758d */ /* 0x000e24000182000f */
[----:B0-----:R-:W-:Y:S05]  /*0c10*/  @!P1 BRA `(.L_x_48) ;  /* 0xfffffffc00f09947 */ /* 0x001fea000383ffff */
[----:B------:R-:W-:Y:S05]  /*0c20*/  BSYNC.RECONVERGENT B2 ;  /* 0x0000000000027941 */ /* 0x000fea0003800200 */
.L_x_47:
[----:B------:R0:W5:Y:S01]  /*0c30*/  LD.E R13, desc[UR6][R4.64+0xa800] ;  /* 0x00a80006040d7980 */ /* 0x000162000c101900 */
[----:B------:R-:W-:Y:S01]  /*0c40*/  BSSY.RECONVERGENT B2, `(.L_x_49) ;  /* 0x0000005000027945 */ /* 0x000fe20003800200 */
.L_x_50:
[----:B------:R-:W1:Y:S02]  /*0c50*/  LDS R14, [R12+0xa800] ;  /* 0x00a800000c0e7984 */ /* 0x000e640000000800 */
[----:B-1---5:R-:W-:-:S05]  /*0c60*/  FADD R15, R13, R14 ;  /* 0x0000000e0d0f7221 */ /* 0x022fca0000000000 */
[----:B------:R-:W1:Y:S02]  /*0c70*/  ATOMS.CAST.SPIN P1, [R12+0xa800], R14, R15 ;  /* 0x00a8000e0c00758d */ /* 0x000e64000182000f */
[----:B-1----:R-:W-:Y:S05]  /*0c80*/  @!P1 BRA `(.L_x_50) ;  /* 0xfffffffc00f09947 */ /* 0x002fea000383ffff */
[----:B------:R-:W-:Y:S05]  /*0c90*/  BSYNC.RECONVERGENT B2 ;  /* 0x0000000000027941 */ /* 0x000fea0003800200 */
.L_x_49:
[----:B------:R1:W5:Y:S01]  /*0ca0*/  LD.E R13, desc[UR6][R4.64+0xb000] ;  /* 0x00b00006040d7980 */ /* 0x000362000c101900 */
[----:B------:R-:W-:Y:S01]  /*0cb0*/  BSSY.RECONVERGENT B2, `(.L_x_51) ;  /* 0x0000005000027945 */ /* 0x000fe20003800200 */
.L_x_52:
[----:B------:R-:W0:Y:S02]  /*0cc0*/  LDS R14, [R12+0xb000] ;  /* 0x00b000000c0e7984 */ /* 0x000e240000000800 */
[----:B0----5:R-:W-:-:S05]  /*0cd0*/  FADD R15, R13, R14 ;  /* 0x0000000e0d0f7221 */ /* 0x021fca0000000000 */
[----:B------:R-:W0:Y:S02]  /*0ce0*/  ATOMS.CAST.SPIN P1, [R12+0xb000], R14, R15 ;  /* 0x00b0000e0c00758d */ /* 0x000e24000182000f */
[----:B0-----:R-:W-:Y:S05]  /*0cf0*/  @!P1 BRA `(.L_x_52) ;  /* 0xfffffffc00f09947 */ /* 0x001fea000383ffff */
[----:B------:R-:W-:Y:S05]  /*0d00*/  BSYNC.RECONVERGENT B2 ;  /* 0x0000000000027941 */ /* 0x000fea0003800200 */
.L_x_51:
[----:B------:R0:W5:Y:S01]  /*0d10*/  LD.E R13, desc[UR6][R4.64+0xb800] ;  /* 0x00b80006040d7980 */ /* 0x000162000c101900 */
[----:B------:R-:W-:Y:S01]  /*0d20*/  BSSY.RECONVERGENT B2, `(.L_x_53) ;  /* 0x0000005000027945 */ /* 0x000fe20003800200 */
.L_x_54:
[----:B01234-:R-:W0:Y:S02]  /*0d30*/  LDS R4, [R12+0xb800] ;  /* 0x00b800000c047984 */ /* 0x01fe240000000800 */
[----:B0----5:R-:W-:-:S05]  /*0d40*/  FADD R5, R13, R4 ;  /* 0x000000040d057221 */ /* 0x021fca0000000000 */
[----:B------:R-:W0:Y:S02]  /*0d50*/  ATOMS.CAST.SPIN P1, [R12+0xb800], R4, R5 ;  /* 0x00b800040c00758d */ /* 0x000e240001820005 */
[----:B0-----:R-:W-:Y:S05]  /*0d60*/  @!P1 BRA `(.L_x_54) ;  /* 0xfffffffc00f09947 */ /* 0x001fea000383ffff */
[----:B------:R-:W-:Y:S05]  /*0d70*/  BSYNC.RECONVERGENT B2 ;  /* 0x0000000000027941 */ /* 0x000fea0003800200 */
.L_x_53:
[----:B------:R-:W-:-:S07]  /*0d80*/  IADD3 R10, PT, PT, R11, 0x3000, RZ ;  /* 0x000030000b0a7810 */ /* 0x000fce0007ffe0ff */
.L_x_38:
[----:B------:R-:W-:Y:S05]  /*0d90*/  BSYNC.RECONVERGENT B1 ;  /* 0x0000000000017941 */ /* 0x000fea0003800200 */
.L_x_37:
[----:B------:R-:W-:-:S13]  /*0da0*/  ISETP.NE.AND P1, PT, R16, RZ, PT ;  /* 0x000000ff1000720c */ /* 0x000fda0003f25270 */
[----:B------:R-:W-:Y:S05]  /*0db0*/  @!P1 BRA `(.L_x_36) ;  /* 0x0000000000fc9947 */ /* 0x000fea0003800000 */
[----:B0-234-:R-:W-:Y:S01]  /*0dc0*/  IADD3 R4, PT, PT, R16, -0x1, RZ ;  /* 0xffffffff10047810 */ /* 0x01dfe20007ffe0ff */
[----:B------:R-:W-:Y:S03]  /*0dd0*/  BSSY.RECONVERGENT B1, `(.L_x_55) ;  /* 0x0000022000017945 */ /* 0x000fe60003800200 */
[----:B------:R-:W-:-:S13]  /*0de0*/  ISETP.GE.U32.AND P1, PT, R4, 0x3, PT ;  /* 0x000000030400780c */ /* 0x000fda0003f26070 */
[----:B------:R-:W-:Y:S05]  /*0df0*/  @!P1 BRA `(.L_x_56) ;  /* 0x00000000007c9947 */ /* 0x000fea0003800000 */
[----:B------:R-:W-:-:S05]  /*0e00*/  IMAD.WIDE.U32 R4, R10, 0x4, R2 ;  /* 0x000000040a047825 */ /* 0x000fca00078e0002 */
[----:B------:R0:W5:Y:S01]  /*0e10*/  LD.E R15, desc[UR6][R4.64] ;  /* 0x00000006040f7980 */ /* 0x000162000c101900 */
[----:B------:R-:W-:Y:S01]  /*0e20*/  BSSY.RECONVERGENT B2, `(.L_x_57) ;  /* 0x0000006000027945 */ /* 0x000fe20003800200 */
[----:B------:R-:W-:-:S07]  /*0e30*/  LEA R11, R10, R9, 0x2 ;  /* 0x000000090a0b7211 */ /* 0x000fce00078e10ff */
.L_x_58:
[----:B------:R-:W1:Y:S02]  /*0e40*/  LDS R12, [R11] ;  /* 0x000000000b0c7984 */ /* 0x000e640000000800 */
[----:B-1---5:R-:W-:-:S05]  /*0e50*/  FADD R13, R15, R12 ;  /* 0x0000000c0f0d7221 */ /* 0x022fca0000000000 */
[----:B------:R-:W1:Y:S02]  /*0e60*/  ATOMS.CAST.SPIN P1, [R11], R12, R13 ;  /* 0x0000000c0b00758d */ /* 0x000e64000182000d */
[----:B-1----:R-:W-:Y:S05]  /*0e70*/  @!P1 BRA `(.L_x_58) ;  /* 0xfffffffc00f09947 */ /* 0x002fea000383ffff */
[----:B------:R-:W-:Y:S05]  /*0e80*/  BSYNC.RECONVERGENT B2 ;  /* 0x0000000000027941 */ /* 0x000fea0003800200 */
.L_x_57:
[----:B------:R1:W5:Y:S01]  /*0e90*/  LD.E R15, desc[UR6][R4.64+0x800] ;  /* 0x00080006040f7980 */ /* 0x000362000c101900 */
[----:B------:R-:W-:Y:S01]  /*0ea0*/  BSSY.RECONVERGENT B2, `(.L_x_59) ;  /* 0x0000005000027945 */ /* 0x000fe20003800200 */
.L_x_60:
[----:B------:R-:W2:Y:S02]  /*0eb0*/  LDS R12, [R11+0x800] ;  /* 0x000800000b0c7984 */ /* 0x000ea40000000800 */
[----:B--2--5:R-:W-:-:S05]  /*0ec0*/  FADD R13, R15, R12 ;  /* 0x0000000c0f0d7221 */ /* 0x024fca0000000000 */
[----:B------:R-:W2:Y:S02]  /*0ed0*/  ATOMS.CAST.SPIN P1, [R11+0x800], R12, R13 ;  /* 0x0008000c0b00758d */ /* 0x000ea4000182000d */
[----:B--2---:R-:W-:Y:S05]  /*0ee0*/  @!P1 BRA `(.L_x_60) ;  /* 0xfffffffc00f09947 */ /* 0x004fea000383ffff */
[----:B------:R-:W-:Y:S05]  /*0ef0*/  BSYNC.RECONVERGENT B2 ;  /* 0x0000000000027941 */ /* 0x000fea0003800200 */
.L_x_59:
[----:B------:R2:W5:Y:S01]  /*0f00*/  LD.E R15, desc[UR6][R4.64+0x1000] ;  /* 0x00100006040f7980 */ /* 0x000562000c101900 */
[----:B------:R-:W-:Y:S01]  /*0f10*/  BSSY.RECONVERGENT B2, `(.L_x_61) ;  /* 0x0000005000027945 */ /* 0x000fe20003800200 */
.L_x_62:
[----:B------:R-:W3:Y:S02]  /*0f20*/  LDS R12, [R11+0x1000] ;  /* 0x001000000b0c7984 */ /* 0x000ee40000000800 */
[----:B---3-5:R-:W-:-:S05]  /*0f30*/  FADD R13, R15, R12 ;  /* 0x0000000c0f0d7221 */ /* 0x028fca0000000000 */
[----:B------:R-:W3:Y:S02]  /*0f40*/  ATOMS.CAST.SPIN P1, [R11+0x1000], R12, R13 ;  /* 0x0010000c0b00758d */ /* 0x000ee4000182000d */
[----:B---3--:R-:W-:Y:S05]  /*0f50*/  @!P1 BRA `(.L_x_62) ;  /* 0xfffffffc00f09947 */ /* 0x008fea000383ffff */
[----:B------:R-:W-:Y:S05]  /*0f60*/  BSYNC.RECONVERGENT B2 ;  /* 0x0000000000027941 */ /* 0x000fea0003800200 */
.L_x_61:
[----:B------:R3:W5:Y:S01]  /*0f70*/  LD.E R13, desc[UR6][R4.64+0x1800] ;  /* 0x00180006040d7980 */ /* 0x000762000c101900 */
[----:B------:R-:W-:Y:S01]  /*0f80*/  BSSY.RECONVERGENT B2, `(.L_x_63) ;  /* 0x0000005000027945 */ /* 0x000fe20003800200 */
.L_x_64:
[----:B0123--:R-:W0:Y:S02]  /*0f90*/  LDS R4, [R11+0x1800] ;  /* 0x001800000b047984 */ /* 0x00fe240000000800 */
[----:B0----5:R-:W-:-:S05]  /*0fa0*/  FADD R5, R13, R4 ;  /* 0x000000040d057221 */ /* 0x021fca0000000000 */
[----:B------:R-:W0:Y:S02]  /*0fb0*/  ATOMS.CAST.SPIN P1, [R11+0x1800], R4, R5 ;  /* 0x001800040b00758d */ /* 0x000e240001820005 */
[----:B0-----:R-:W-:Y:S05]  /*0fc0*/  @!P1 BRA `(.L_x_64) ;  /* 0xfffffffc00f09947 */ /* 0x001fea000383ffff */
[----:B------:R-:W-:Y:S05]  /*0fd0*/  BSYNC.RECONVERGENT B2 ;  /* 0x0000000000027941 */ /* 0x000fea0003800200 */
.L_x_63:
[----:B------:R-:W-:-:S07]  /*0fe0*/  IADD3 R10, PT, PT, R10, 0x800, RZ ;  /* 0x000008000a0a7810 */ /* 0x000fce0007ffe0ff */
.L_x_56:
[----:B------:R-:W-:Y:S05]  /*0ff0*/  BSYNC.RECONVERGENT B1 ;  /* 0x0000000000017941 */ /* 0x000fea0003800200 */
.L_x_55:
[----:B------:R-:W-:-:S13]  /*1000*/  ISETP.NE.AND P1, PT, R7, RZ, PT ;  /* 0x000000ff0700720c */ /* 0x000fda0003f25270 */
[----:B------:R-:W-:Y:S05]  /*1010*/  @!P1 BRA `(.L_x_36) ;  /* 0x0000000000649947 */ /* 0x000fea0003800000 */
[----:B------:R-:W-:-:S05]  /*1020*/  IMAD.WIDE.U32 R2, R10, 0x4, R2 ;  /* 0x000000040a027825 */ /* 0x000fca00078e0002 */
[----:B------:R0:W5:Y:S01]  /*1030*/  LD.E R11, desc[UR6][R2.64] ;  /* 0x00000006020b7980 */ /* 0x000162000c101900 */
[----:B------:R-:W-:Y:S01]  /*1040*/  BSSY.RECONVERGENT B1, `(.L_x_65) ;  /* 0x0000007000017945 */ /* 0x000fe20003800200 */
[----:B------:R-:W-:Y:S02]  /*1050*/  ISETP.NE.AND P1, PT, R7, 0x1, PT ;  /* 0x000000010700780c */ /* 0x000fe40003f25270 */
[----:B------:R-:W-:-:S11]  /*1060*/  LEA R9, R10, R9, 0x2 ;  /* 0x000000090a097211 */ /* 0x000fd600078e10ff */
.L_x_66:
[----:B------:R-:W1:Y:S02]  /*1070*/  LDS R4, [R9] ;  /* 0x0000000009047984 */ /* 0x000e640000000800 */
[----:B-1---5:R-:W-:-:S05]  /*1080*/  FADD R5, R11, R4 ;  /* 0x000000040b057221 */ /* 0x022fca0000000000 */
[----:B------:R-:W1:Y:S02]  /*1090*/  ATOMS.CAST.SPIN P2, [R9], R4, R5 ;  /* 0x000000040900758d */ /* 0x000e640001840005 */
[----:B-1----:R-:W-:Y:S05]  /*10a0*/  @!P2 BRA `(.L_x_66) ;  /* 0xfffffffc00f0a947 */ /* 0x002fea000383ffff */
[----:B------:R-:W-:Y:S05]  /*10b0*/  BSYNC.RECONVERGENT B1 ;  /* 0x0000000000017941 */ /* 0x000fea0003800200 */
.L_x_65:
[----:B------:R-:W-:Y:S05]  /*10c0*/  @!P1 BRA `(.L_x_36) ;  /* 0x0000000000389947 */ /* 0x000fea0003800000 */
[----:B------:R1:W5:Y:S01]  /*10d0*/  LD.E R11, desc[UR6][R2.64+0x800] ;  /* 0x00080006020b7980 */ /* 0x000362000c101900 */
[----:B------:R-:W-:Y:S01]  /*10e0*/  BSSY.RECONVERGENT B1, `(.L_x_67) ;  /* 0x0000006000017945 */ /* 0x000fe20003800200 */
[----:B------:R-:W-:-:S13]  /*10f0*/  ISETP.NE.AND P1, PT, R7, 0x2, PT ;  /* 0x000000020700780c */ /* 0x000fda0003f25270 */
.L_x_68:
[----:B------:R-:W2:Y:S02]  /*1100*/  LDS R4, [R9+0x800] ;  /* 0x0008000009047984 */ /* 0x000ea40000000800 */
[----:B--2--5:R-:W-:-:S05]  /*1110*/  FADD R5, R11, R4 ;  /* 0x000000040b057221 */ /* 0x024fca0000000000 */
[----:B------:R-:W2:Y:S02]  /*1120*/  ATOMS.CAST.SPIN P2, [R9+0x800], R4, R5 ;  /* 0x000800040900758d */ /* 0x000ea40001840005 */
[----:B--2---:R-:W-:Y:S05]  /*1130*/  @!P2 BRA `(.L_x_68) ;  /* 0xfffffffc00f0a947 */ /* 0x004fea000383ffff */
[----:B------:R-:W-:Y:S05]  /*1140*/  BSYNC.RECONVERGENT B1 ;  /* 0x0000000000017941 */ /* 0x000fea0003800200 */
.L_x_67:
[----:B------:R-:W-:Y:S05]  /*1150*/  @!P1 BRA `(.L_x_36) ;  /* 0x0000000000149947 */ /* 0x000fea0003800000 */
[----:B------:R2:W5:Y:S02]  /*1160*/  LD.E R5, desc[UR6][R2.64+0x1000] ;  /* 0x0010000602057980 */ /* 0x000564000c101900 */
.L_x_69:
[----:B012---:R-:W0:Y:S02]  /*1170*/  LDS R2, [R9+0x1000] ;  /* 0x0010000009027984 */ /* 0x007e240000000800 */
[----:B0----5:R-:W-:-:S05]  /*1180*/  FADD R3, R5, R2 ;  /* 0x0000000205037221 */ /* 0x021fca0000000000 */
[----:B------:R-:W0:Y:S02]  /*1190*/  ATOMS.CAST.SPIN P1, [R9+0x1000], R2, R3 ;  /* 0x001000020900758d */ /* 0x000e240001820003 */
[----:B0-----:R-:W-:Y:S05]  /*11a0*/  @!P1 BRA `(.L_x_69) ;  /* 0xfffffffc00f09947 */ /* 0x001fea000383ffff */
.L_x_36:
[----:B------:R-:W-:Y:S05]  /*11b0*/  BSYNC.RECONVERGENT B0 ;  /* 0x0000000000007941 */ /* 0x000fea0003800200 */
.L_x_35:
[----:B------:R-:W-:Y:S05]  /*11c0*/  @P0 BRA `(.L_x_70) ;  /* 0xffffffec00cc0947 */ /* 0x000fea000383ffff */
[----:B------:R-:W-:Y:S05]  /*11d0*/  BRA.U UP0, `(.L_x_71) ;  /* 0xffffffed00bc7547 */ /* 0x000fea000b83ffff */
.L_x_0:
[----:B------:R-:W5:Y:S02]  /*11e0*/  LDCU UR4, c[0x0][0x36c] ;  /* 0x00006d80ff0477ac */ /* 0x000f640008000800 */
[----:B-----5:R-:W-:-:S09]  /*11f0*/  UISETP.EQ.U32.AND UP0, UPT, UR4, 0x1, UPT ;  /* 0x000000010400788c */ /* 0x020fd2000bf02070 */
[----:B------:R-:W-:Y:S05]  /*1200*/  BRA.U !UP0, `(.L_x_72) ;  /* 0x0000000108147547 */ /* 0x000fea000b800000 */
[----:B------:R-:W-:Y:S06]  /*1210*/  MEMBAR.ALL.GPU ;  /* 0x0000000000007992 */ /* 0x000fec000000a000 */
[----:B------:R-:W-:-:S00]  /*1220*/  ERRBAR ;  /* 0x00000000000079ab */ /* 0x000fc00000000000 */
[----:B------:R-:W-:Y:S08]  /*1230*/  CGAERRBAR ;  /* 0x00000000000075ab */ /* 0x000ff00000000000 */
[----:B------:R-:W-:Y:S01]  /*1240*/  UCGABAR_ARV ;  /* 0x00000000000079c7 */ /* 0x000fe20008000000 */
[----:B------:R-:W-:Y:S05]  /*1250*/  BRA `(.L_x_73) ;  /* 0x0000000000047947 */ /* 0x000fea0003800000 */
.L_x_72:
[----:B------:R-:W-:Y:S01]  /*1260*/  NOP ;  /* 0x0000000000007918 */ /* 0x000fe20000000000 */
.L_x_73:
[----:B------:R-:W-:Y:S05]  /*1270*/  BRA.U !UP0, `(.L_x_74) ;  /* 0x00000001080c7547 */ /* 0x000fea000b800000 */
[----:B------:R-:W-:Y:S01]  /*1280*/  UCGABAR_WAIT ;  /* 0x0000000000007dc7 */ /* 0x000fe20008000000 */
[----:B------:R-:W-:Y:S01]  /*1290*/  CCTL.IVALL ;  /* 0x00000000ff00798f */ /* 0x000fe20002000000 */
[----:B------:R-:W-:Y:S05]  /*12a0*/  EXIT ;  /* 0x000000000000794d */ /* 0x000fea0003800000 */
.L_x_74:
[----:B------:R-:W-:Y:S06]  /*12b0*/  BAR.SYNC.DEFER_BLOCKING 0x0 ;  /* 0x0000000000007b1d */ /* 0x000fec0000010000 */
[----:B------:R-:W-:Y:S05]  /*12c0*/  EXIT ;  /* 0x000000000000794d */ /* 0x000fea0003800000 */
.L_x_75:
[----:B------:R-:W-:-:S00]  /*12d0*/  BRA `(.L_x_75) ;  /* 0xfffffffc00fc7947 */ /* 0x000fc0000383ffff */
[----:B------:R-:W-:-:S00]  /*12e0*/  NOP ;  /* 0x0000000000007918 */ /* 0x000fc00000000000 */
        /* <DEDUP_REMOVED lines=9> */
.L_x_307:


//--------------------- .text._Z18clusterHist_kernelILi8EEvPf --------------------------
	.section	.text._Z18clusterHist_kernelILi8EEvPf,"ax",@progbits
	.align	128
        .global         _Z18clusterHist_kernelILi8EEvPf
        .type           _Z18clusterHist_kernelILi8EEvPf,@function
        .size           _Z18clusterHist_kernelILi8EEvPf,(.L_x_308 - _Z18clusterHist_kernelILi8EEvPf)
        .other          _Z18clusterHist_kernelILi8EEvPf,@"STO_CUDA_ENTRY STV_DEFAULT"
_Z18clusterHist_kernelILi8EEvPf:
.text._Z18clusterHist_kernelILi8EEvPf:
        /* <DEDUP_REMOVED lines=13> */
.L_x_147:
[----:B------:R-:W-:Y:S01]  /*00d0*/  HFMA2 R8, -RZ, RZ, 0, 5.9604644775390625e-08 ;  /* 0x00000001ff087431 */ /* 0x000fe200000001ff */
[----:B------:R-:W-:-:S04]  /*00e0*/  UIADD3 UR4, UPT, UPT, UR4, 0x1, URZ ;  /* 0x0000000104047890 */ /* 0x000fc8000fffe0ff */
[----:B01234-:R-:W-:-:S11]  /*00f0*/  UISETP.NE.AND UP0, UPT, UR4, 0x4, UPT ;  /* 0x000000040400788c */ /* 0x01ffd6000bf05270 */
.L_x_146:
        /* <DEDUP_REMOVED lines=13> */
.L_x_110:
[----:B0-234-:R-:W-:-:S05]  /*01d0*/  IMAD.WIDE.U32 R4, R10, 0x4, R2 ;  /* 0x000000040a047825 */ /* 0x01dfca00078e0002 */
[----:B------:R0:W5:Y:S01]  /*01e0*/  LD.E R17, desc[UR6][R4.64] ;  /* 0x0000000604117980 */ /* 0x000162000c101900 */
[----:B------:R-:W-:Y:S01]  /*01f0*/  BSSY.RECONVERGENT B1, `(.L_x_78) ;  /* 0x0000007000017945 */ /* 0x000fe20003800200 */
[----:B------:R-:W-:Y:S02]  /*0200*/  MOV R11, R10 ;  /* 0x0000000a000b7202 */ /* 0x000fe40000000f00 */
[----:B------:R-:W-:-:S07]  /*0210*/  LEA R12, R10, R9, 0x2 ;  /* 0x000000090a0c7211 */ /* 0x000fce00078e10ff */
.L_x_79:
[----:B------:R-:W1:Y:S02]  /*0220*/  LDS R14, [R12] ;  /* 0x000000000c0e7984 */ /* 0x000e640000000800 */
[----:B-1---5:R-:W-:-:S05]  /*0230*/  FADD R15, R17, R14 ;  /* 0x0000000e110f7221 */ /* 0x022fca0000000000 */
[----:B------:R-:W1:Y:S02]  /*0240*/  ATOMS.CAST.SPIN P1, [R12], R14, R15 ;  /* 0x0000000e0c00758d */ /* 0x000e64000182000f */
[----:B-1----:R-:W-:Y:S05]  /*0250*/  @!P1 BRA `(.L_x_79) ;  /* 0xfffffffc00f09947 */ /* 0x002fea000383ffff */
[----:B------:R-:W-:Y:S05]  /*0260*/  BSYNC.RECONVERGENT B1 ;  /* 0x0000000000017941 */ /* 0x000fea0003800200 */
.L_x_78:
[----:B------:R1:W5:Y:S01]  /*0270*/  LD.E R17, desc[UR6][R4.64+0x800] ;  /* 0x0008000604117980 */ /* 0x000362000c101900 */
[----:B------:R-:W-:Y:S01]  /*0280*/  BSSY.RECONVERGENT B1, `(.L_x_80) ;  /* 0x0000005000017945 */ /* 0x000fe20003800200 */
.L_x_81:
[----:B------:R-:W2:Y:S02]  /*0290*/  LDS R14, [R12+0x800] ;  /* 0x000800000c0e7984 */ /* 0x000ea40000000800 */
[----:B--2--5:R-:W-:-:S05]  /*02a0*/  FADD R15, R17, R14 ;  /* 0x0000000e110f7221 */ /* 0x024fca0000000000 */
[----:B------:R-:W2:Y:S02]  /*02b0*/  ATOMS.CAST.SPIN P1, [R12+0x800], R14, R15 ;  /* 0x0008000e0c00758d */ /* 0x000ea4000182000f */
[----:B--2---:R-:W-:Y:S05]  /*02c0*/  @!P1 BRA `(.L_x_81) ;  /* 0xfffffffc00f09947 */ /* 0x004fea000383ffff */
[----:B------:R-:W-:Y:S05]  /*02d0*/  BSYNC.RECONVERGENT B1 ;  /* 0x0000000000017941 */ /* 0x000fea0003800200 */
.L_x_80:
[----:B------:R2:W5:Y:S01]  /*02e0*/  LD.E R17, desc[UR6][R4.64+0x1000] ;  /* 0x0010000604117980 */ /* 0x000562000c101900 */
[----:B------:R-:W-:Y:S01]  /*02f0*/  BSSY.RECONVERGENT B1, `(.L_x_82) ;  /* 0x0000005000017945 */ /* 0x000fe20003800200 */
.L_x_83:
[----:B------:R-:W3:Y:S02]  /*0300*/  LDS R14, [R12+0x1000] ;  /* 0x001000000c0e7984 */ /* 0x000ee40000000800 */
[----:B---3-5:R-:W-:-:S05]  /*0310*/  FADD R15, R17, R14 ;  /* 0x0000000e110f7221 */ /* 0x028fca0000000000 */
[----:B------:R-:W3:Y:S02]  /*0320*/  ATOMS.CAST.SPIN P1, [R12+0x1000], R14, R15 ;  /* 0x0010000e0c00758d */ /* 0x000ee4000182000f */
[----:B---3--:R-:W-:Y:S05]  /*0330*/  @!P1 BRA `(.L_x_83) ;  /* 0xfffffffc00f09947 */ /* 0x008fea000383ffff */
[----:B------:R-:W-:Y:S05]  /*0340*/  BSYNC.RECONVERGENT B1 ;  /* 0x0000000000017941 */ /* 0x000fea0003800200 */
.L_x_82:
[----:B------:R3:W5:Y:S01]  /*0350*/  LD.E R17, desc[UR6][R4.64+0x1800] ;  /* 0x0018000604117980 */ /* 0x000762000c101900 */
[----:B------:R-:W-:Y:S01]  /*0360*/  BSSY.RECONVERGENT B1, `(.L_x_84) ;  /* 0x0000005000017945 */ /* 0x000fe20003800200 */
.L_x_85:
[----:B------:R-:W4:Y:S02]  /*0370*/  LDS R14, [R12+0x1800] ;  /* 0x001800000c0e7984 */ /* 0x000f240000000800 */
[----:B----45:R-:W-:-:S05]  /*0380*/  FADD R15, R17, R14 ;  /* 0x0000000e110f7221 */ /* 0x030fca0000000000 */
[----:B------:R-:W4:Y:S02]  /*0390*/  ATOMS.CAST.SPIN P1, [R12+0x1800], R14, R15 ;  /* 0x0018000e0c00758d */ /* 0x000f24000182000f */
[----:B----4-:R-:W-:Y:S05]  /*03a0*/  @!P1 BRA `(.L_x_85) ;  /* 0xfffffffc00f09947 */ /* 0x010fea000383ffff */
[----:B------:R-:W-:Y:S05]  /*03b0*/  BSYNC.RECONVERGENT B1 ;  /* 0x0000000000017941 */ /* 0x000fea0003800200 */
.L_x_84:
[----:B------:R4:W5:Y:S01]  /*03c0*/  LD.E R17, desc[UR6][R4.64+0x2000] ;  /* 0x0020000604117980 */ /* 0x000962000c101900 */
[----:B------:R-:W-:Y:S01]  /*03d0*/  BSSY.RECONVERGENT B1, `(.L_x_86) ;  /* 0x0000005000017945 */ /* 0x000fe20003800200 */
.L_x_87:
[----:B------:R-:W0:Y:S02]  /*03e0*/  LDS R14, [R12+0x2000] ;  /* 0x002000000c0e7984 */ /* 0x000e240000000800 */
[----:B0----5:R-:W-:-:S05]  /*03f0*/  FADD R15, R17, R14 ;  /* 0x0000000e110f7221 */ /* 0x021fca0000000000 */
[----:B------:R-:W0:Y:S02]  /*0400*/  ATOMS.CAST.SPIN P1, [R12+0x2000], R14, R15 ;  /* 0x0020000e0c00758d */ /* 0x000e24000182000f */
[----:B0-----:R-:W-:Y:S05]  /*0410*/  @!P1 BRA `(.L_x_87) ;  /* 0xfffffffc00f09947 */ /* 0x001fea000383ffff */
[----:B------:R-:W-:Y:S05]  /*0420*/  BSYNC.RECONVERGENT B1 ;  /* 0x0000000000017941 */ /* 0x000fea0003800200 */
.L_x_86:
[----:B------:R0:W5:Y:S01]  /*0430*/  LD.E R17, desc[UR6][R4.64+0x2800] ;  /* 0x0028000604117980 */ /* 0x000162000c101900 */
[----:B------:R-:W-:Y:S01]  /*0440*/  BSSY.RECONVERGENT B1, `(.L_x_88) ;  /* 0x0000005000017945 */ /* 0x000fe20003800200 */
.L_x_89:
[----:B------:R-:W1:Y:S02]  /*0450*/  LDS R14, [R12+0x2800] ;  /* 0x002800000c0e7984 */ /* 0x000e640000000800 */
[----:B-1---5:R-:W-:-:S05]  /*0460*/  FADD R15, R17, R14 ;  /* 0x0000000e110f7221 */ /* 0x022fca0000000000 */
[----:B------:R-:W1:Y:S02]  /*0470*/  ATOMS.CAST.SPIN P1, [R12+0x2800], R14, R15 ;  /* 0x0028000e0c00758d */ /* 0x000e64000182000f */
[----:B-1----:R-:W-:Y:S05]  /*0480*/  @!P1 BRA `(.L_x_89) ;  /* 0xfffffffc00f09947 */ /* 0x002fea000383ffff */
[----:B------:R-:W-:Y:S05]  /*0490*/  BSYNC.RECONVERGENT B1 ;  /* 0x0000000000017941 */ /* 0x000fea0003800200 */
.L_x_88:
[----:B------:R1:W5:Y:S01]  /*04a0*/  LD.E R17, desc[UR6][R4.64+0x3000] ;  /* 0x0030000604117980 */ /* 0x000362000c101900 */
[----:B------:R-:W-:Y:S01]  /*04b0*/  BSSY.RECONVERGENT B1, `(.L_x_90) ;  /* 0x0000005000017945 */ /* 0x000fe20003800200 */
.L_x_91:
[----:B------:R-:W0:Y:S02]  /*04c0*/  LDS R14, [R12+0x3000] ;  /* 0x003000000c0e7984 */ /* 0x000e240000000800 */
[----:B0----5:R-:W-:-:S05]  /*04d0*/  FADD R15, R17, R14 ;  /* 0x0000000e110f7221 */ /* 0x021fca0000000000 */
[----:B------:R-:W0:Y:S02]  /*04e0*/  ATOMS.CAST.SPIN P1, [R12+0x3000], R14, R15 ;  /* 0x0030000e0c00758d */ /* 0x000e24000182000f */
[----:B0-----:R-:W-:Y:S05]  /*04f0*/  @!P1 BRA `(.L_x_91) ;  /* 0xfffffffc00f09947 */ /* 0x001fea000383ffff */
[----:B------:R-:W-:Y:S05]  /*0500*/  BSYNC.RECONVERGENT B1 ;  /* 0x0000000000017941 */ /* 0x000fea0003800200 */
.L_x_90:
[----:B------:R0:W5:Y:S01]  /*0510*/  LD.E R17, desc[UR6][R4.64+0x3800] ;  /* 0x0038000604117980 */ /* 0x000162000c101900 */
[----:B------:R-:W-:Y:S01]  /*0520*/  BSSY.RECONVERGENT B1, `(.L_x_92) ;  /* 0x0000005000017945 */ /* 0x000fe20003800200 */
.L_x_93:
[----:B------:R-:W1:Y:S02]  /*0530*/  LDS R14, [R12+0x3800] ;  /* 0x003800000c0e7984 */ /* 0x000e640000000800 */
[----:B-1---5:R-:W-:-:S05]  /*0540*/  FADD R15, R17, R14 ;  /* 0x0000000e110f7221 */ /* 0x022fca0000000000 */
[----:B------:R-:W1:Y:S02]  /*0550*/  ATOMS.CAST.SPIN P1, [R12+0x3800], R14, R15 ;  /* 0x0038000e0c00758d */ /* 0x000e64000182000f */
[----:B-1----:R-:W-:Y:S05]  /*0560*/  @!P1 BRA `(.L_x_93) ;  /* 0xfffffffc00f09947 */ /* 0x002fea000383ffff */
[----:B------:R-:W-:Y:S05]  /*0570*/  BSYNC.RECONVERGENT B1 ;  /* 0x0000000000017941 */ /* 0x000fea0003800200 */
.L_x_92:
[----:B------:R1:W5:Y:S01]  /*0580*/  LD.E R17, desc[UR6][R4.64+0x4000] ;  /* 0x0040000604117980 */ /* 0x000362000c101900 */
[----:B------:R-:W-:Y:S01]  /*0590*/  BSSY.RECONVERGENT B1, `(.L_x_94) ;  /* 0x0000005000017945 */ /* 0x000fe20003800200 */
.L_x_95:
[----:B------:R-:W0:Y:S02]  /*05a0*/  LDS R14, [R12+0x4000] ;  /* 0x004000000c0e7984 */ /* 0x000e240000000800 */
[----:B0----5:R-:W-:-:S05]  /*05b0*/  FADD R15, R17, R14 ;  /* 0x0000000e110f7221 */ /* 0x021fca0000000000 */
[----:B------:R-:W0:Y:S02]  /*05c0*/  ATOMS.CAST.SPIN P1, [R12+0x4000], R14, R15 ;  /* 0x0040000e0c00758d */ /* 0x000e24000182000f */
[----:B0-----:R-:W-:Y:S05]  /*05d0*/  @!P1 BRA `(.L_x_95) ;  /* 0xfffffffc00f09947 */ /* 0x001fea000383ffff */
[----:B------:R-:W-:Y:S05]  /*05e0*/  BSYNC.RECONVERGENT B1 ;  /* 0x0000000000017941 */ /* 0x000fea0003800200 */
.L_x_94:
[----:B------:R0:W5:Y:S01]  /*05f0*/  LD.E R17, desc[UR6][R4.64+0x4800] ;  /* 0x0048000604117980 */ /* 0x000162000c101900 */
[----:B------:R-:W-:Y:S01]  /*0600*/  BSSY.RECONVERGENT B1, `(.L_x_96) ;  /* 0x0000005000017945 */ /* 0x000fe20003800200 */
.L_x_97:
[----:B------:R-:W1:Y:S02]  /*0610*/  LDS R14, [R12+0x4800] ;  /* 0x004800000c0e7984 */ /* 0x000e640000000800 */
[----:B-1---5:R-:W-:-:S05]  /*0620*/  FADD R15, R17, R14 ;  /* 0x0000000e110f7221 */ /* 0x022fca0000000000 */
[----:B------:R-:W1:Y:S02]  /*0630*/  ATOMS.CAST.SPIN P1, [R12+0x4800], R14, R15 ;  /* 0x0048000e0c00758d */ /* 0x000e64000182000f */
[----:B-1----:R-:W-:Y:S05]  /*0640*/  @!P1 BRA `(.L_x_97) ;  /* 0xfffffffc00f09947 */ /* 0x002fea000383ffff */
[----:B------:R-:W-:Y:S05]  /*0650*/  BSYNC.RECONVERGENT B1 ;  /* 0x0000000000017941 */ /* 0x000fea0003800200 */
.L_x_96:
[----:B------:R1:W5:Y:S01]  /*0660*/  LD.E R17, desc[UR6][R4.64+0x5000] ;  /* 0x0050000604117980 */ /* 0x000362000c101900 */
[----:B------:R-:W-:Y:S01]  /*0670*/  BSSY.RECONVERGENT B1, `(.L_x_98) ;  /* 0x0000005000017945 */ /* 0x000fe20003800200 */
.L_x_99:
[----:B------:R-:W0:Y:S02]  /*0680*/  LDS R14, [R12+0x5000] ;  /* 0x005000000c0e7984 */ /* 0x000e240000000800 */
[----:B0----5:R-:W-:-:S05]  /*0690*/  FADD R15, R17, R14 ;  /* 0x0000000e110f7221 */ /* 0x021fca0000000000 */
[----:B------:R-:W0:Y:S02]  /*06a0*/  ATOMS.CAST.SPIN P1, [R12+0x5000], R14, R15 ;  /* 0x0050000e0c00758d */ /* 0x000e24000182000f */
[----:B0-----:R-:W-:Y:S05]  /*06b0*/  @!P1 BRA `(.L_x_99) ;  /* 0xfffffffc00f09947 */ /* 0x001fea000383ffff */
[----:B------:R-:W-:Y:S05]  /*06c0*/  BSYNC.RECONVERGENT B1 ;  /* 0x0000000000017941 */ /* 0x000fea0003800200 */
.L_x_98:
[----:B------:R0:W5:Y:S01]  /*06d0*/  LD.E R17, desc[UR6][R4.64+0x5800] ;  /* 0x0058000604117980 */ /* 0x000162000c101900 */
[----:B------:R-:W-:Y:S01]  /*06e0*/  BSSY.RECONVERGENT B1, `(.L_x_100) ;  /* 0x0000005000017945 */ /* 0x000fe20003800200 */
.L_x_101:
[----:B------:R-:W1:Y:S02]  /*06f0*/  LDS R14, [R12+0x5800] ;  /* 0x005800000c0e7984 */ /* 0x000e640000000800 */
[----:B-1---5:R-:W-:-:S05]  /*0700*/  FADD R15, R17, R14 ;  /* 0x0000000e110f7221 */ /* 0x022fca0000000000 */
[----:B------:R-:W1:Y:S02]  /*0710*/  ATOMS.CAST.SPIN P1, [R12+0x5800], R14, R15 ;  /* 0x0058000e0c00758d */ /* 0x000e64000182000f */
[----:B-1----:R-:W-:Y:S05]  /*0720*/  @!P1 BRA `(.L_x_101) ;  /* 0xfffffffc00f09947 */ /* 0x002fea000383ffff */
[----:B------:R-:W-:Y:S05]  /*0730*/  BSYNC.RECONVERGENT B1 ;  /* 0x0000000000017941 */ /* 0x000fea0003800200 */
.L_x_100:
[----:B------:R1:W5:Y:S01]  /*0740*/  LD.E R17, desc[UR6][R4.64+0x6000] ;  /* 0x0060000604117980 */ /* 0x000362000c101900 */
[----:B------:R-:W-:Y:S01]  /*0750*/  BSSY.RECONVERGENT B1, `(.L_x_102) ;  /* 0x0000005000017945 */ /* 0x000fe20003800200 */
.L_x_103:
[----:B------:R-:W0:Y:S02]  /*0760*/  LDS R14, [R12+0x6000] ;  /* 0x006000000c0e7984 */ /* 0x000e240000000800 */
[----:B0----5:R-:W-:-:S05]  /*0770*/  FADD R15, R17, R14 ;  /* 0x0000000e110f7221 */ /* 0x021fca0000000000 */
[----:B------:R-:W0:Y:S02]  /*0780*/  ATOMS.CAST.SPIN P1, [R12+0x6000], R14, R15 ;  /* 0x0060000e0c00758d */ /* 0x000e24000182000f */
[----:B0-----:R-:W-:Y:S05]  /*0790*/  @!P1 BRA `(.L_x_103) ;  /* 0xfffffffc00f09947 */ /* 0x001fea000383ffff */
[----:B------:R-:W-:Y:S05]  /*07a0*/  BSYNC.RECONVERGENT B1 ;  /* 0x0000000000017941 */ /* 0x000fea0003800200 */
.L_x_102:
[----:B------:R0:W5:Y:S01]  /*07b0*/  LD.E R17, desc[UR6][R4.64+0x6800] ;  /* 0x0068000604117980 */ /* 0x000162000c101900 */
[----:B------:R-:W-:Y:S01]  /*07c0*/  BSSY.RECONVERGENT B1, `(.L_x_104) ;  /* 0x0000005000017945 */ /* 0x000fe20003800200 */
.L_x_105:
[----:B------:R-:W1:Y:S02]  /*07d0*/  LDS R14, [R12+0x6800] ;  /* 0x006800000c0e7984 */ /* 0x000e640000000800 */
[----:B-1---5:R-:W-:-:S05]  /*07e0*/  FADD R15, R17, R14 ;  /* 0x0000000e110f7221 */ /* 0x022fca0000000000 */
[----:B------:R-:W1:Y:S02]  /*07f0*/  ATOMS.CAST.SPIN P1, [R12+0x6800], R14, R15 ;  /* 0x0068000e0c00758d */ /* 0x000e64000182000f */
[----:B-1----:R-:W-:Y:S05]  /*0800*/  @!P1 BRA `(.L_x_105) ;  /* 0xfffffffc00f09947 */ /* 0x002fea000383ffff */
[----:B------:R-:W-:Y:S05]  /*0810*/  BSYNC.RECONVERGENT B1 ;  /* 0x0000000000017941 */ /* 0x000fea0003800200 */
.L_x_104:
[----:B------:R1:W5:Y:S01]  /*0820*/  LD.E R17, desc[UR6][R4.64+0x7000] ;  /* 0x0070000604117980 */ /* 0x000362000c101900 */
[----:B------:R-:W-:Y:S01]  /*0830*/  BSSY.RECONVERGENT B1, `(.L_x_106) ;  /* 0x0000005000017945 */ /* 0x000fe20003800200 */
.L_x_107:
[----:B------:R-:W0:Y:S02]  /*0840*/  LDS R14, [R12+0x7000] ;  /* 0x007000000c0e7984 */ /* 0x000e240000000800 */
[----:B0----5:R-:W-:-:S05]  /*0850*/  FADD R15, R17, R14 ;  /* 0x0000000e110f7221 */ /* 0x021fca0000000000 */
[----:B------:R-:W0:Y:S02]  /*0860*/  ATOMS.CAST.SPIN P1, [R12+0x7000], R14, R15 ;  /* 0x0070000e0c00758d */ /* 0x000e24000182000f */
[----:B0-----:R-:W-:Y:S05]  /*0870*/  @!P1 BRA `(.L_x_107) ;  /* 0xfffffffc00f09947 */ /* 0x001fea000383ffff */
[----:B------:R-:W-:Y:S05]  /*0880*/  BSYNC.RECONVERGENT B1 ;  /* 0x0000000000017941 */ /* 0x000fea0003800200 */
.L_x_106:
[----:B------:R0:W5:Y:S01]  /*0890*/  LD.E R17, desc[UR6][R4.64+0x7800] ;  /* 0x0078000604117980 */ /* 0x000162000c101900 */
[----:B------:R-:W-:Y:S01]  /*08a0*/  BSSY.RECONVERGENT B1, `(.L_x_108) ;  /* 0x0000005000017945 */ /* 0x000fe20003800200 */
.L_x_109:
[----:B------:R-:W1:Y:S02]  /*08b0*/  LDS R14, [R12+0x7800] ;  /* 0x007800000c0e7984 */ /* 0x000e640000000800 */
[----:B-1---5:R-:W-:-:S05]  /*08c0*/  FADD R15, R17, R14 ;  /* 0x0000000e110f7221 */ /* 0x022fca0000000000 */
[----:B------:R-:W1:Y:S02]  /*08d0*/  ATOMS.CAST.SPIN P1, [R12+0x7800], R14, R15 ;  /* 0x0078000e0c00758d */ /* 0x000e64000182000f */
[----:B-1----:R-:W-:Y:S05]  /*08e0*/  @!P1 BRA `(.L_x_109) ;  /* 0xfffffffc00f09947 */ /* 0x002fea000383ffff */
[----:B------:R-:W-:Y:S05]  /*08f0*/  BSYNC.RECONVERGENT B1 ;  /* 0x0000000000017941 */ /* 0x000fea0003800200 */
.L_x_108:
[----:B------:R-:W-:Y:S02]  /*0900*/  IADD3 R13, PT, PT, R13, 0x10, RZ ;  /* 0x000000100d0d7810 */ /* 0x000fe40007ffe0ff */
[----:B------:R-:W-:Y:S02]  /*0910*/  IADD3 R10, PT, PT, R10, 0x2000, RZ ;  /* 0x000020000a0a7810 */ /* 0x000fe40007ffe0ff */
[----:B------:R-:W-:-:S13]  /*0920*/  ISETP.NE.AND P1, PT, R13, R6, PT ;  /* 0x000000060d00720c */ /* 0x000fda0003f25270 */
[----:B------:R-:W-:Y:S05]  /*0930*/  @P1 BRA `(.L_x_110) ;  /* 0xfffffff800241947 */ /* 0x000fea000383ffff */
[----:B------:R-:W-:Y:S05]  /*0940*/  BSYNC.RECONVERGENT B0 ;  /* 0x0000000000007941 */ /* 0x000fea0003800200 */
.L_x_77:
        /* <DEDUP_REMOVED lines=13> */
.L_x_116:
[----:B------:R-:W0:Y:S02]  /*0a20*/  LDS R14, [R12+0x8000] ;  /* 0x008000000c0e7984 */ /* 0x000e240000000800 */
[----:B0----5:R-:W-:-:S05]  /*0a30*/  FADD R15, R13, R14 ;  /* 0x0000000e0d0f7221 */ /* 0x021fca0000000000 */
[----:B------:R-:W0:Y:S02]  /*0a40*/  ATOMS.CAST.SPIN P1, [R12+0x8000], R14, R15 ;  /* 0x0080000e0c00758d */ /* 0x000e24000182000f */
[----:B0-----:R-:W-:Y:S05]  /*0a50*/  @!P1 BRA `(.L_x_116) ;  /* 0xfffffffc00f09947 */ /* 0x001fea000383ffff */
[----:B------:R-:W-:Y:S05]  /*0a60*/  BSYNC.RECONVERGENT B2 ;  /* 0x0000000000027941 */ /* 0x000fea0003800200 */
.L_x_115:
[----:B------:R0:W5:Y:S01]  /*0a70*/  LD.E R13, desc[UR6][R4.64+0x8800] ;  /* 0x00880006040d7980 */ /* 0x000162000c101900 */
[----:B------:R-:W-:Y:S01]  /*0a80*/  BSSY.RECONVERGENT B2, `(.L_x_117) ;  /* 0x0000005000027945 */ /* 0x000fe20003800200 */
.L_x_118:
[----:B------:R-:W1:Y:S02]  /*0a90*/  LDS R14, [R12+0x8800] ;  /* 0x008800000c0e7984 */ /* 0x000e640000000800 */
[----:B-1---5:R-:W-:-:S05]  /*0aa0*/  FADD R15, R13, R14 ;  /* 0x0000000e0d0f7221 */ /* 0x022fca0000000000 */
[----:B------:R-:W1:Y:S02]  /*0ab0*/  ATOMS.CAST.SPIN P1, [R12+0x8800], R14, R15 ;  /* 0x0088000e0c00758d */ /* 0x000e64000182000f */
[----:B-1----:R-:W-:Y:S05]  /*0ac0*/  @!P1 BRA `(.L_x_118) ;  /* 0xfffffffc00f09947 */ /* 0x002fea000383ffff */
[----:B------:R-:W-:Y:S05]  /*0ad0*/  BSYNC.RECONVERGENT B2 ;  /* 0x0000000000027941 */ /* 0x000fea0003800200 */
.L_x_117:
[----:B------:R1:W5:Y:S01]  /*0ae0*/  LD.E R13, desc[UR6][R4.64+0x9000] ;  /* 0x00900006040d7980 */ /* 0x000362000c101900 */
[----:B------:R-:W-:Y:S01]  /*0af0*/  BSSY.RECONVERGENT B2, `(.L_x_119) ;  /* 0x0000005000027945 */ /* 0x000fe20003800200 */
.L_x_120:
[----:B------:R-:W0:Y:S02]  /*0b00*/  LDS R14, [R12+0x9000] ;  /* 0x009000000c0e7984 */ /* 0x000e240000000800 */
[----:B0----5:R-:W-:-:S05]  /*0b10*/  FADD R15, R13, R14 ;  /* 0x0000000e0d0f7221 */ /* 0x021fca0000000000 */
[----:B------:R-:W0:Y:S02]  /*0b20*/  ATOMS.CAST.SPIN P1, [R12+0x9000], R14, R15 ;  /* 0x0090000e0c00758d */ /* 0x000e24000182000f */
[----:B0-----:R-:W-:Y:S05]  /*0b30*/  @!P1 BRA `(.L_x_120) ;  /* 0xfffffffc00f09947 */ /* 0x001fea000383ffff */
[----:B------:R-:W-:Y:S05]  /*0b40*/  BSYNC.RECONVERGENT B2 ;  /* 0x0000000000027941 */ /* 0x000fea0003800200 */
.L_x_119:
[----:B------:R0:W5:Y:S01]  /*0b50*/  LD.E R13, desc[UR6][R4.64+0x9800] ;  /* 0x00980006040d7980 */ /* 0x000162000c101900 */
[----:B------:R-:W-:Y:S01]  /*0b60*/  BSSY.RECONVERGENT B2, `(.L_x_121) ;  /* 0x0000005000027945 */ /* 0x000fe20003800200 */
.L_x_122:
[----:B------:R-:W1:Y:S02]  /*0b70*/  LDS R14, [R12+0x9800] ;  /* 0x009800000c0e7984 */ /* 0x000e640000000800 */
[----:B-1---5:R-:W-:-:S05]  /*0b80*/  FADD R15, R13, R14 ;  /* 0x0000000e0d0f7221 */ /* 0x022fca0000000000 */
[----:B------:R-:W1:Y:S02]  /*0b90*/  ATOMS.CAST.SPIN P1, [R12+0x9800], R14, R15 ;  /* 0x0098000e0c00758d */ /* 0x000e64000182000f */
[----:B-1----:R-:W-:Y:S05]  /*0ba0*/  @!P1 BRA `(.L_x_122) ;  /* 0xfffffffc00f09947 */ /* 0x002fea000383ffff */
[----:B------:R-:W-:Y:S05]  /*0bb0*/  BSYNC.RECONVERGENT B2 ;  /* 0x0000000000027941 */ /* 0x000fea0003800200 */
.L_x_121:
[----:B------:R1:W5:Y:S01]  /*0bc0*/  LD.E R13, desc[UR6][R4.64+0xa000] ;  /* 0x00a00006040d7980 */ /* 0x000362000c101900 */
[----:B------:R-:W-:Y:S01]  /*0bd0*/  BSSY.RECONVERGENT B2, `(.L_x_123) ;  /* 0x0000005000027945 */ /* 0x000fe20003800200 */
.L_x_124:
[----:B------:R-:W0:Y:S02]  /*0be0*/  LDS R14, [R12+0xa000] ;  /* 0x00a000000c0e7984 */ /* 0x000e240000000800 */
[----:B0----5:R-:W-:-:S05]  /*0bf0*/  FADD R15, R13, R14 ;  /* 0x0000000e0d0f7221 */ /* 0x021fca0000000000 */
[----:B------:R-:W0:Y:S02]  /*0c00*/  ATOMS.CAST.SPIN P1, [R12+0xa000], R14, R15 ;  /* 0x00a0000e0c00758d */ /* 0x000e24000182000f */
[----:B0-----:R-:W-:Y:S05]  /*0c10*/  @!P1 BRA `(.L_x_124) ;  /* 0xfffffffc00f09947 */ /* 0x001fea000383ffff */
[----:B------:R-:W-:Y:S05]  /*0c20*/  BSYNC.RECONVERGENT B2 ;  /* 0x0000000000027941 */ /* 0x000fea0003800200 */
.L_x_123:
[----:B------:R0:W5:Y:S01]  /*0c30*/  LD.E R13, desc[UR6][R4.64+0xa800] ;  /* 0x00a80006040d7980 */ /* 0x000162000c101900 */
[----:B------:R-:W-:Y:S01]  /*0c40*/  BSSY.RECONVERGENT B2, `(.L_x_125) ;  /* 0x0000005000027945 */ /* 0x000fe20003800200 */
.L_x_126:
[----:B------:R-:W1:Y:S02]  /*0c50*/  LDS R14, [R12+0xa800] ;  /* 0x00a800000c0e7984 */ /* 0x000e640000000800 */
[----:B-1---5:R-:W-:-:S05]  /*0c60*/  FADD R15, R13, R14 ;  /* 0x0000000e0d0f7221 */ /* 0x022fca0000000000 */
[----:B------:R-:W1:Y:S02]  /*0c70*/  ATOMS.CAST.SPIN P1, [R12+0xa800], R14, R15 ;  /* 0x00a8000e0c00758d */ /* 0x000e64000182000f */
[----:B-1----:R-:W-:Y:S05]  /*0c80*/  @!P1 BRA `(.L_x_126) ;  /* 0xfffffffc00f09947 */ /* 0x002fea000383ffff */
[----:B------:R-:W-:Y:S05]  /*0c90*/  BSYNC.RECONVERGENT B2 ;  /* 0x0000000000027941 */ /* 0x000fea0003800200 */
.L_x_125:
[----:B------:R1:W5:Y:S01]  /*0ca0*/  LD.E R13, desc[UR6][R4.64+0xb000] ;  /* 0x00b00006040d7980 */ /* 0x000362000c101900 */
[----:B------:R-:W-:Y:S01]  /*0cb0*/  BSSY.RECONVERGENT B2, `(.L_x_127) ;  /* 0x0000005000027945 */ /* 0x000fe20003800200 */
.L_x_128:
[----:B------:R-:W0:Y:S02]  /*0cc0*/  LDS R14, [R12+0xb000] ;  /* 0x00b000000c0e7984 */ /* 0x000e240000000800 */
[----:B0----5:R-:W-:-:S05]  /*0cd0*/  FADD R15, R13, R14 ;  /* 0x0000000e0d0f7221 */ /* 0x021fca0000000000 */
[----:B------:R-:W0:Y:S02]  /*0ce0*/  ATOMS.CAST.SPIN P1, [R12+0xb000], R14, R15 ;  /* 0x00b0000e0c00758d */ /* 0x000e24000182000f */
[----:B0-----:R-:W-:Y:S05]  /*0cf0*/  @!P1 BRA `(.L_x_128) ;  /* 0xfffffffc00f09947 */ /* 0x001fea000383ffff */
[----:B------:R-:W-:Y:S05]  /*0d00*/  BSYNC.RECONVERGENT B2 ;  /* 0x0000000000027941 */ /* 0x000fea0003800200 */
.L_x_127:
[----:B------:R0:W5:Y:S01]  /*0d10*/  LD.E R13, desc[UR6][R4.64+0xb800] ;  /* 0x00b80006040d7980 */ /* 0x000162000c101900 */
[----:B------:R-:W-:Y:S01]  /*0d20*/  BSSY.RECONVERGENT B2, `(.L_x_129) ;  /* 0x0000005000027945 */ /* 0x000fe20003800200 */
.L_x_130:
[----:B01234-:R-:W0:Y:S02]  /*0d30*/  LDS R4, [R12+0xb800] ;  /* 0x00b800000c047984 */ /* 0x01fe240000000800 */
[----:B0----5:R-:W-:-:S05]  /*0d40*/  FADD R5, R13, R4 ;  /* 0x000000040d057221 */ /* 0x021fca0000000000 */
[----:B------:R-:W0:Y:S02]  /*0d50*/  ATOMS.CAST.SPIN P1, [R12+0xb800], R4, R5 ;  /* 0x00b800040c00758d */ /* 0x000e240001820005 */
[----:B0-----:R-:W-:Y:S05]  /*0d60*/  @!P1 BRA `(.L_x_130) ;  /* 0xfffffffc00f09947 */ /* 0x001fea000383ffff */
[----:B------:R-:W-:Y:S05]  /*0d70*/  BSYNC.RECONVERGENT B2 ;  /* 0x0000000000027941 */ /* 0x000fea0003800200 */
.L_x_129:
[----:B------:R-:W-:-:S07]  /*0d80*/  IADD3 R10, PT, PT, R11, 0x3000, RZ ;  /* 0x000030000b0a7810 */ /* 0x000fce0007ffe0ff */
.L_x_114:
[----:B------:R-:W-:Y:S05]  /*0d90*/  BSYNC.RECONVERGENT B1 ;  /* 0x0000000000017941 */ /* 0x000fea0003800200 */
.L_x_113:
        /* <DEDUP_REMOVED lines=10> */
.L_x_134:
[----:B------:R-:W1:Y:S02]  /*0e40*/  LDS R12, [R11] ;  /* 0x000000000b0c7984 */ /* 0x000e640000000800 */
[----:B-1---5:R-:W-:-:S05]  /*0e50*/  FADD R13, R15, R12 ;  /* 0x0000000c0f0d7221 */ /* 0x022fca0000000000 */
[----:B------:R-:W1:Y:S02]  /*0e60*/  ATOMS.CAST.SPIN P1, [R11], R12, R13 ;  /* 0x0000000c0b00758d */ /* 0x000e64000182000d */
[----:B-1----:R-:W-:Y:S05]  /*0e70*/  @!P1 BRA `(.L_x_134) ;  /* 0xfffffffc00f09947 */ /* 0x002fea000383ffff */
[----:B------:R-:W-:Y:S05]  /*0e80*/  BSYNC.RECONVERGENT B2 ;  /* 0x0000000000027941 */ /* 0x000fea0003800200 */
.L_x_133:
[----:B------:R1:W5:Y:S01]  /*0e90*/  LD.E R15, desc[UR6][R4.64+0x800] ;  /* 0x00080006040f7980 */ /* 0x000362000c101900 */
[----:B------:R-:W-:Y:S01]  /*0ea0*/  BSSY.RECONVERGENT B2, `(.L_x_135) ;  /* 0x0000005000027945 */ /* 0x000fe20003800200 */
.L_x_136:
[----:B------:R-:W2:Y:S02]  /*0eb0*/  LDS R12, [R11+0x800] ;  /* 0x000800000b0c7984 */ /* 0x000ea40000000800 */
[----:B--2--5:R-:W-:-:S05]  /*0ec0*/  FADD R13, R15, R12 ;  /* 0x0000000c0f0d7221 */ /* 0x024fca0000000000 */
[----:B------:R-:W2:Y:S02]  /*0ed0*/  ATOMS.CAST.SPIN P1, [R11+0x800], R12, R13 ;  /* 0x0008000c0b00758d */ /* 0x000ea4000182000d */
[----:B--2---:R-:W-:Y:S05]  /*0ee0*/  @!P1 BRA `(.L_x_136) ;  /* 0xfffffffc00f09947 */ /* 0x004fea000383ffff */
[----:B------:R-:W-:Y:S05]  /*0ef0*/  BSYNC.RECONVERGENT B2 ;  /* 0x0000000000027941 */ /* 0x000fea0003800200 */
.L_x_135:
[----:B------:R2:W5:Y:S01]  /*0f00*/  LD.E R15, desc[UR6][R4.64+0x1000] ;  /* 0x00100006040f7980 */ /* 0x000562000c101900 */
[----:B------:R-:W-:Y:S01]  /*0f10*/  BSSY.RECONVERGENT B2, `(.L_x_137) ;  /* 0x0000005000027945 */ /* 0x000fe20003800200 */
.L_x_138:
[----:B------:R-:W3:Y:S02]  /*0f20*/  LDS R12, [R11+0x1000] ;  /* 0x001000000b0c7984 */ /* 0x000ee40000000800 */
[----:B---3-5:R-:W-:-:S05]  /*0f30*/  FADD R13, R15, R12 ;  /* 0x0000000c0f0d7221 */ /* 0x028fca0000000000 */
[----:B------:R-:W3:Y:S02]  /*0f40*/  ATOMS.CAST.SPIN P1, [R11+0x1000], R12, R13 ;  /* 0x0010000c0b00758d */ /* 0x000ee4000182000d */
[----:B---3--:R-:W-:Y:S05]  /*0f50*/  @!P1 BRA `(.L_x_138) ;  /* 0xfffffffc00f09947 */ /* 0x008fea000383ffff */
[----:B------:R-:W-:Y:S05]  /*0f60*/  BSYNC.RECONVERGENT B2 ;  /* 0x0000000000027941 */ /* 0x000fea0003800200 */
.L_x_137:
[----:B------:R3:W5:Y:S01]  /*0f70*/  LD.E R13, desc[UR6][R4.64+0x1800] ;  /* 0x00180006040d7980 */ /* 0x000762000c101900 */
[----:B------:R-:W-:Y:S01]  /*0f80*/  BSSY.RECONVERGENT B2, `(.L_x_139) ;  /* 0x0000005000027945 */ /* 0x000fe20003800200 */
.L_x_140:
[----:B0123--:R-:W0:Y:S02]  /*0f90*/  LDS R4, [R11+0x1800] ;  /* 0x001800000b047984 */ /* 0x00fe240000000800 */
[----:B0----5:R-:W-:-:S05]  /*0fa0*/  FADD R5, R13, R4 ;  /* 0x000000040d057221 */ /* 0x021fca0000000000 */
[----:B------:R-:W0:Y:S02]  /*0fb0*/  ATOMS.CAST.SPIN P1, [R11+0x1800], R4, R5 ;  /* 0x001800040b00758d */ /* 0x000e240001820005 */
[----:B0-----:R-:W-:Y:S05]  /*0fc0*/  @!P1 BRA `(.L_x_140) ;  /* 0xfffffffc00f09947 */ /* 0x001fea000383ffff */
[----:B------:R-:W-:Y:S05]  /*0fd0*/  BSYNC.RECONVERGENT B2 ;  /* 0x0000000000027941 */ /* 0x000fea0003800200 */
.L_x_139:
[----:B------:R-:W-:-:S07]  /*0fe0*/  IADD3 R10, PT, PT, R10, 0x800, RZ ;  /* 0x000008000a0a7810 */ /* 0x000fce0007ffe0ff */
.L_x_132:
[----:B------:R-:W-:Y:S05]  /*0ff0*/  BSYNC.RECONVERGENT B1 ;  /* 0x0000000000017941 */ /* 0x000fea0003800200 */
.L_x_131:
[----:B------:R-:W-:-:S13]  /*1000*/  ISETP.NE.AND P1, PT, R7, RZ, PT ;  /* 0x000000ff0700720c */ /* 0x000fda0003f25270 */
[----:B------:R-:W-:Y:S05]  /*1010*/  @!P1 BRA `(.L_x_112) ;  /* 0x0000000000649947 */ /* 0x000fea0003800000 */
[----:B------:R-:W-:-:S05]  /*1020*/  IMAD.WIDE.U32 R2, R10, 0x4, R2 ;  /* 0x000000040a027825 */ /* 0x000fca00078e0002 */
[----:B------:R0:W5:Y:S01]  /*1030*/  LD.E R11, desc[UR6][R2.64] ;  /* 0x00000006020b7980 */ /* 0x000162000c101900 */
[----:B------:R-:W-:Y:S01]  /*1040*/  BSSY.RECONVERGENT B1, `(.L_x_141) ;  /* 0x0000007000017945 */ /* 0x000fe20003800200 */
[----:B------:R-:W-:Y:S02]  /*1050*/  ISETP.NE.AND P1, PT, R7, 0x1, PT ;  /* 0x000000010700780c */ /* 0x000fe40003f25270 */
[----:B------:R-:W-:-:S11]  /*1060*/  LEA R9, R10, R9, 0x2 ;  /* 0x000000090a097211 */ /* 0x000fd600078e10ff */
.L_x_142:
[----:B------:R-:W1:Y:S02]  /*1070*/  LDS R4, [R9] ;  /* 0x0000000009047984 */ /* 0x000e640000000800 */
[----:B-1---5:R-:W-:-:S05]  /*1080*/  FADD R5, R11, R4 ;  /* 0x000000040b057221 */ /* 0x022fca0000000000 */
[----:B------:R-:W1:Y:S02]  /*1090*/  ATOMS.CAST.SPIN P2, [R9], R4, R5 ;  /* 0x000000040900758d */ /* 0x000e640001840005 */
[----:B-1----:R-:W-:Y:S05]  /*10a0*/  @!P2 BRA `(.L_x_142) ;  /* 0xfffffffc00f0a947 */ /* 0x002fea000383ffff */
[----:B------:R-:W-:Y:S05]  /*10b0*/  BSYNC.RECONVERGENT B1 ;  /* 0x0000000000017941 */ /* 0x000fea0003800200 */
.L_x_141:
[----:B------:R-:W-:Y:S05]  /*10c0*/  @!P1 BRA `(.L_x_112) ;  /* 0x0000000000389947 */ /* 0x000fea0003800000 */
[----:B------:R1:W5:Y:S01]  /*10d0*/  LD.E R11, desc[UR6][R2.64+0x800] ;  /* 0x00080006020b7980 */ /* 0x000362000c101900 */
[----:B------:R-:W-:Y:S01]  /*10e0*/  BSSY.RECONVERGENT B1, `(.L_x_143) ;  /* 0x0000006000017945 */ /* 0x000fe20003800200 */
[----:B------:R-:W-:-:S13]  /*10f0*/  ISETP.NE.AND P1, PT, R7, 0x2, PT ;  /* 0x000000020700780c */ /* 0x000fda0003f25270 */
.L_x_144:
[----:B------:R-:W2:Y:S02]  /*1100*/  LDS R4, [R9+0x800] ;  /* 0x0008000009047984 */ /* 0x000ea40000000800 */
[----:B--2--5:R-:W-:-:S05]  /*1110*/  FADD R5, R11, R4 ;  /* 0x000000040b057221 */ /* 0x024fca0000000000 */
[----:B------:R-:W2:Y:S02]  /*1120*/  ATOMS.CAST.SPIN P2, [R9+0x800], R4, R5 ;  /* 0x000800040900758d */ /* 0x000ea40001840005 */
[----:B--2---:R-:W-:Y:S05]  /*1130*/  @!P2 BRA `(.L_x_144) ;  /* 0xfffffffc00f0a947 */ /* 0x004fea000383ffff */
[----:B------:R-:W-:Y:S05]  /*1140*/  BSYNC.RECONVERGENT B1 ;  /* 0x0000000000017941 */ /* 0x000fea0003800200 */
.L_x_143:
[----:B------:R-:W-:Y:S05]  /*1150*/  @!P1 BRA `(.L_x_112) ;  /* 0x0000000000149947 */ /* 0x000fea0003800000 */
[----:B------:R2:W5:Y:S02]  /*1160*/  LD.E R5, desc[UR6][R2.64+0x1000] ;  /* 0x0010000602057980 */ /* 0x000564000c101900 */
.L_x_145:
[----:B012---:R-:W0:Y:S02]  /*1170*/  LDS R2, [R9+0x1000] ;  /* 0x0010000009027984 */ /* 0x007e240000000800 */
[----:B0----5:R-:W-:-:S05]  /*1180*/  FADD R3, R5, R2 ;  /* 0x0000000205037221 */ /* 0x021fca0000000000 */
[----:B------:R-:W0:Y:S02]  /*1190*/  ATOMS.CAST.SPIN P1, [R9+0x1000], R2, R3 ;  /* 0x001000020900758d */ /* 0x000e240001820003 */
[----:B0-----:R-:W-:Y:S05]  /*11a0*/  @!P1 BRA `(.L_x_145) ;  /* 0xfffffffc00f09947 */ /* 0x001fea000383ffff */
.L_x_112:
[----:B------:R-:W-:Y:S05]  /*11b0*/  BSYNC.RECONVERGENT B0 ;  /* 0x0000000000007941 */ /* 0x000fea0003800200 */
.L_x_111:
[----:B------:R-:W-:Y:S05]  /*11c0*/  @P0 BRA `(.L_x_146) ;  /* 0xffffffec00cc0947 */ /* 0x000fea000383ffff */
[----:B------:R-:W-:Y:S05]  /*11d0*/  BRA.U UP0, `(.L_x_147) ;  /* 0xffffffed00bc7547 */ /* 0x000fea000b83ffff */
.L_x_76:
        /* <DEDUP_REMOVED lines=8> */
.L_x_148:
[----:B------:R-:W-:Y:S01]  /*1260*/  NOP ;  /* 0x0000000000007918 */ /* 0x000fe20000000000 */
.L_x_149:
[----:B------:R-:W-:Y:S05]  /*1270*/  BRA.U !UP0, `(.L_x_150) ;  /* 0x00000001080c7547 */ /* 0x000fea000b800000 */
[----:B------:R-:W-:Y:S01]  /*1280*/  UCGABAR_WAIT ;  /* 0x0000000000007dc7 */ /* 0x000fe20008000000 */
[----:B------:R-:W-:Y:S01]  /*1290*/  CCTL.IVALL ;  /* 0x00000000ff00798f */ /* 0x000fe20002000000 */
[----:B------:R-:W-:Y:S05]  /*12a0*/  EXIT ;  /* 0x000000000000794d */ /* 0x000fea0003800000 */
.L_x_150:
[----:B------:R-:W-:Y:S06]  /*12b0*/  BAR.SYNC.DEFER_BLOCKING 0x0 ;  /* 0x0000000000007b1d */ /* 0x000fec0000010000 */
[----:B------:R-:W-:Y:S05]  /*12c0*/  EXIT ;  /* 0x000000000000794d */ /* 0x000fea0003800000 */
.L_x_151:
        /* <DEDUP_REMOVED lines=11> */
.L_x_308:


//--------------------- .text._Z18clusterHist_kernelILi4EEvPf --------------------------
	.section	.text._Z18clusterHist_kernelILi4EEvPf,"ax",@progbits
	.align	128
        .global         _Z18clusterHist_kernelILi4EEvPf
        .type           _Z18clusterHist_kernelILi4EEvPf,@function
        .size           _Z18clusterHist_kernelILi4EEvPf,(.L_x_309 - _Z18clusterHist_kernelILi4EEvPf)
        .other          _Z18clusterHist_kernelILi4EEvPf,@"STO_CUDA_ENTRY STV_DEFAULT"
_Z18clusterHist_kernelILi4EEvPf:
.text._Z18clusterHist_kernelILi4EEvPf:
        /* <DEDUP_REMOVED lines=13> */
.L_x_223:
[----:B------:R-:W-:Y:S01]  /*00d0*/  HFMA2 R8, -RZ, RZ, 0, 5.9604644775390625e-08 ;  /* 0x00000001ff087431 */ /* 0x000fe200000001ff */
[----:B------:R-:W-:-:S04]  /*00e0*/  UIADD3 UR4, UPT, UPT, UR4, 0x1, URZ ;  /* 0x0000000104047890 */ /* 0x000fc8000fffe0ff */
[----:B01234-:R-:W-:-:S11]  /*00f0*/  UISETP.NE.AND UP0, UPT, UR4, 0x4, UPT ;  /* 0x000000040400788c */ /* 0x01ffd6000bf05270 */
.L_x_222:
        /* <DEDUP_REMOVED lines=13> */
.L_x_186:
[----:B0-234-:R-:W-:-:S05]  /*01d0*/  IMAD.WIDE.U32 R4, R10, 0x4, R2 ;  /* 0x000000040a047825 */ /* 0x01dfca00078e0002 */
[----:B------:R0:W5:Y:S01]  /*01e0*/  LD.E R17, desc[UR6][R4.64] ;  /* 0x0000000604117980 */ /* 0x000162000c101900 */
[----:B------:R-:W-:Y:S01]  /*01f0*/  BSSY.RECONVERGENT B1, `(.L_x_154) ;  /* 0x0000007000017945 */ /* 0x000fe20003800200 */
[----:B------:R-:W-:Y:S02]  /*0200*/  MOV R11, R10 ;  /* 0x0000000a000b7202 */ /* 0x000fe40000000f00 */
[----:B------:R-:W-:-:S07]  /*0210*/  LEA R12, R10, R9, 0x2 ;  /* 0x000000090a0c7211 */ /* 0x000fce00078e10ff */
.L_x_155:
[----:B------:R-:W1:Y:S02]  /*0220*/  LDS R14, [R12] ;  /* 0x000000000c0e7984 */ /* 0x000e640000000800 */
[----:B-1---5:R-:W-:-:S05]  /*0230*/  FADD R15, R17, R14 ;  /* 0x0000000e110f7221 */ /* 0x022fca0000000000 */
[----:B------:R-:W1:Y:S02]  /*0240*/  ATOMS.CAST.SPIN P1, [R12], R14, R15 ;  /* 0x0000000e0c00758d */ /* 0x000e64000182000f */
[----:B-1----:R-:W-:Y:S05]  /*0250*/  @!P1 BRA `(.L_x_155) ;  /* 0xfffffffc00f09947 */ /* 0x002fea000383ffff */
[----:B------:R-:W-:Y:S05]  /*0260*/  BSYNC.RECONVERGENT B1 ;  /* 0x0000000000017941 */ /* 0x000fea0003800200 */
.L_x_154:
[----:B------:R1:W5:Y:S01]  /*0270*/  LD.E R17, desc[UR6][R4.64+0x800] ;  /* 0x0008000604117980 */ /* 0x000362000c101900 */
[----:B------:R-:W-:Y:S01]  /*0280*/  BSSY.RECONVERGENT B1, `(.L_x_156) ;  /* 0x0000005000017945 */ /* 0x000fe20003800200 */
.L_x_157:
[----:B------:R-:W2:Y:S02]  /*0290*/  LDS R14, [R12+0x800] ;  /* 0x000800000c0e7984 */ /* 0x000ea40000000800 */
[----:B--2--5:R-:W-:-:S05]  /*02a0*/  FADD R15, R17, R14 ;  /* 0x0000000e110f7221 */ /* 0x024fca0000000000 */
[----:B------:R-:W2:Y:S02]  /*02b0*/  ATOMS.CAST.SPIN P1, [R12+0x800], R14, R15 ;  /* 0x0008000e0c00758d */ /* 0x000ea4000182000f */
[----:B--2---:R-:W-:Y:S05]  /*02c0*/  @!P1 BRA `(.L_x_157) ;  /* 0xfffffffc00f09947 */ /* 0x004fea000383ffff */
[----:B------:R-:W-:Y:S05]  /*02d0*/  BSYNC.RECONVERGENT B1 ;  /* 0x0000000000017941 */ /* 0x000fea0003800200 */
.L_x_156:
[----:B------:R2:W5:Y:S01]  /*02e0*/  LD.E R17, desc[UR6][R4.64+0x1000] ;  /* 0x0010000604117980 */ /* 0x000562000c101900 */
[----:B------:R-:W-:Y:S01]  /*02f0*/  BSSY.RECONVERGENT B1, `(.L_x_158) ;  /* 0x0000005000017945 */ /* 0x000fe20003800200 */
.L_x_159:
[----:B------:R-:W3:Y:S02]  /*0300*/  LDS R14, [R12+0x1000] ;  /* 0x001000000c0e7984 */ /* 0x000ee40000000800 */
[----:B---3-5:R-:W-:-:S05]  /*0310*/  FADD R15, R17, R14 ;  /* 0x0000000e110f7221 */ /* 0x028fca0000000000 */
[----:B------:R-:W3:Y:S02]  /*0320*/  ATOMS.CAST.SPIN P1, [R12+0x1000], R14, R15 ;  /* 0x0010000e0c00758d */ /* 0x000ee4000182000f */
[----:B---3--:R-:W-:Y:S05]  /*0330*/  @!P1 BRA `(.L_x_159) ;  /* 0xfffffffc00f09947 */ /* 0x008fea000383ffff */
[----:B------:R-:W-:Y:S05]  /*0340*/  BSYNC.RECONVERGENT B1 ;  /* 0x0000000000017941 */ /* 0x000fea0003800200 */
.L_x_158:
[----:B------:R3:W5:Y:S01]  /*0350*/  LD.E R17, desc[UR6][R4.64+0x1800] ;  /* 0x0018000604117980 */ /* 0x000762000c101900 */
[----:B------:R-:W-:Y:S01]  /*0360*/  BSSY.RECONVERGENT B1, `(.L_x_160) ;  /* 0x0000005000017945 */ /* 0x000fe20003800200 */
.L_x_161:
[----:B------:R-:W4:Y:S02]  /*0370*/  LDS R14, [R12+0x1800] ;  /* 0x001800000c0e7984 */ /* 0x000f240000000800 */
[----:B----45:R-:W-:-:S05]  /*0380*/  FADD R15, R17, R14 ;  /* 0x0000000e110f7221 */ /* 0x030fca0000000000 */
[----:B------:R-:W4:Y:S02]  /*0390*/  ATOMS.CAST.SPIN P1, [R12+0x1800], R14, R15 ;  /* 0x0018000e0c00758d */ /* 0x000f24000182000f */
[----:B----4-:R-:W-:Y:S05]  /*03a0*/  @!P1 BRA `(.L_x_161) ;  /* 0xfffffffc00f09947 */ /* 0x010fea000383ffff */
[----:B------:R-:W-:Y:S05]  /*03b0*/  BSYNC.RECONVERGENT B1 ;  /* 0x0000000000017941 */ /* 0x000fea0003800200 */
.L_x_160:
[----:B------:R4:W5:Y:S01]  /*03c0*/  LD.E R17, desc[UR6][R4.64+0x2000] ;  /* 0x0020000604117980 */ /* 0x000962000c101900 */
[----:B------:R-:W-:Y:S01]  /*03d0*/  BSSY.RECONVERGENT B1, `(.L_x_162) ;  /* 0x0000005000017945 */ /* 0x000fe20003800200 */
.L_x_163:
[----:B------:R-:W0:Y:S02]  /*03e0*/  LDS R14, [R12+0x2000] ;  /* 0x002000000c0e7984 */ /* 0x000e240000000800 */
[----:B0----5:R-:W-:-:S05]  /*03f0*/  FADD R15, R17, R14 ;  /* 0x0000000e110f7221 */ /* 0x021fca0000000000 */
[----:B------:R-:W0:Y:S02]  /*0400*/  ATOMS.CAST.SPIN P1, [R12+0x2000], R14, R15 ;  /* 0x0020000e0c00758d */ /* 0x000e24000182000f */
[----:B0-----:R-:W-:Y:S05]  /*0410*/  @!P1 BRA `(.L_x_163) ;  /* 0xfffffffc00f09947 */ /* 0x001fea000383ffff */
[----:B------:R-:W-:Y:S05]  /*0420*/  BSYNC.RECONVERGENT B1 ;  /* 0x0000000000017941 */ /* 0x000fea0003800200 */
.L_x_162:
[----:B------:R0:W5:Y:S01]  /*0430*/  LD.E R17, desc[UR6][R4.64+0x2800] ;  /* 0x0028000604117980 */ /* 0x000162000c101900 */
[----:B------:R-:W-:Y:S01]  /*0440*/  BSSY.RECONVERGENT B1, `(.L_x_164) ;  /* 0x0000005000017945 */ /* 0x000fe20003800200 */
.L_x_165:
[----:B------:R-:W1:Y:S02]  /*0450*/  LDS R14, [R12+0x2800] ;  /* 0x002800000c0e7984 */ /* 0x000e640000000800 */
[----:B-1---5:R-:W-:-:S05]  /*0460*/  FADD R15, R17, R14 ;  /* 0x0000000e110f7221 */ /* 0x022fca0000000000 */
[----:B------:R-:W1:Y:S02]  /*0470*/  ATOMS.CAST.SPIN P1, [R12+0x2800], R14, R15 ;  /* 0x0028000e0c00758d */ /* 0x000e64000182000f */
[----:B-1----:R-:W-:Y:S05]  /*0480*/  @!P1 BRA `(.L_x_165) ;  /* 0xfffffffc00f09947 */ /* 0x002fea000383ffff */
[----:B------:R-:W-:Y:S05]  /*0490*/  BSYNC.RECONVERGENT B1 ;  /* 0x0000000000017941 */ /* 0x000fea0003800200 */
.L_x_164:
[----:B------:R1:W5:Y:S01]  /*04a0*/  LD.E R17, desc[UR6][R4.64+0x3000] ;  /* 0x0030000604117980 */ /* 0x000362000c101900 */
[----:B------:R-:W-:Y:S01]  /*04b0*/  BSSY.RECONVERGENT B1, `(.L_x_166) ;  /* 0x0000005000017945 */ /* 0x000fe20003800200 */
.L_x_167:
[----:B------:R-:W0:Y:S02]  /*04c0*/  LDS R14, [R12+0x3000] ;  /* 0x003000000c0e7984 */ /* 0x000e240000000800 */
[----:B0----5:R-:W-:-:S05]  /*04d0*/  FADD R15, R17, R14 ;  /* 0x0000000e110f7221 */ /* 0x021fca0000000000 */
[----:B------:R-:W0:Y:S02]  /*04e0*/  ATOMS.CAST.SPIN P1, [R12+0x3000], R14, R15 ;  /* 0x0030000e0c00758d */ /* 0x000e24000182000f */
[----:B0-----:R-:W-:Y:S05]  /*04f0*/  @!P1 BRA `(.L_x_167) ;  /* 0xfffffffc00f09947 */ /* 0x001fea000383ffff */
[----:B------:R-:W-:Y:S05]  /*0500*/  BSYNC.RECONVERGENT B1 ;  /* 0x0000000000017941 */ /* 0x000fea0003800200 */
.L_x_166:
[----:B------:R0:W5:Y:S01]  /*0510*/  LD.E R17, desc[UR6][R4.64+0x3800] ;  /* 0x0038000604117980 */ /* 0x000162000c101900 */
[----:B------:R-:W-:Y:S01]  /*0520*/  BSSY.RECONVERGENT B1, `(.L_x_168) ;  /* 0x0000005000017945 */ /* 0x000fe20003800200 */
.L_x_169:
[----:B------:R-:W1:Y:S02]  /*0530*/  LDS R14, [R12+0x3800] ;  /* 0x003800000c0e7984 */ /* 0x000e640000000800 */
[----:B-1---5:R-:W-:-:S05]  /*0540*/  FADD R15, R17, R14 ;  /* 0x0000000e110f7221 */ /* 0x022fca0000000000 */
[----:B------:R-:W1:Y:S02]  /*0550*/  ATOMS.CAST.SPIN P1, [R12+0x3800], R14, R15 ;  /* 0x0038000e0c00758d */ /* 0x000e64000182000f */
[----:B-1----:R-:W-:Y:S05]  /*0560*/  @!P1 BRA `(.L_x_169) ;  /* 0xfffffffc00f09947 */ /* 0x002fea000383ffff */
[----:B------:R-:W-:Y:S05]  /*0570*/  BSYNC.RECONVERGENT B1 ;  /* 0x0000000000017941 */ /* 0x000fea0003800200 */
.L_x_168:
[----:B------:R1:W5:Y:S01]  /*0580*/  LD.E R17, desc[UR6][R4.64+0x4000] ;  /* 0x0040000604117980 */ /* 0x000362000c101900 */
[----:B------:R-:W-:Y:S01]  /*0590*/  BSSY.RECONVERGENT B1, `(.L_x_170) ;  /* 0x0000005000017945 */ /* 0x000fe20003800200 */
.L_x_171:
[----:B------:R-:W0:Y:S02]  /*05a0*/  LDS R14, [R12+0x4000] ;  /* 0x004000000c0e7984 */ /* 0x000e240000000800 */
[----:B0----5:R-:W-:-:S05]  /*05b0*/  FADD R15, R17, R14 ;  /* 0x0000000e110f7221 */ /* 0x021fca0000000000 */
[----:B------:R-:W0:Y:S02]  /*05c0*/  ATOMS.CAST.SPIN P1, [R12+0x4000], R14, R15 ;  /* 0x0040000e0c00758d */ /* 0x000e24000182000f */
[----:B0-----:R-:W-:Y:S05]  /*05d0*/  @!P1 BRA `(.L_x_171) ;  /* 0xfffffffc00f09947 */ /* 0x001fea000383ffff */
[----:B------:R-:W-:Y:S05]  /*05e0*/  BSYNC.RECONVERGENT B1 ;  /* 0x0000000000017941 */ /* 0x000fea0003800200 */
.L_x_170:
[----:B------:R0:W5:Y:S01]  /*05f0*/  LD.E R17, desc[UR6][R4.64+0x4800] ;  /* 0x0048000604117980 */ /* 0x000162000c101900 */
[----:B------:R-:W-:Y:S01]  /*0600*/  BSSY.RECONVERGENT B1, `(.L_x_172) ;  /* 0x0000005000017945 */ /* 0x000fe20003800200 */
.L_x_173:
[----:B------:R-:W1:Y:S02]  /*0610*/  LDS R14, [R12+0x4800] ;  /* 0x004800000c0e7984 */ /* 0x000e640000000800 */
[----:B-1---5:R-:W-:-:S05]  /*0620*/  FADD R15, R17, R14 ;  /* 0x0000000e110f7221 */ /* 0x022fca0000000000 */
[----:B------:R-:W1:Y:S02]  /*0630*/  ATOMS.CAST.SPIN P1, [R12+0x4800], R14, R15 ;  /* 0x0048000e0c00758d */ /* 0x000e64000182000f */
[----:B-1----:R-:W-:Y:S05]  /*0640*/  @!P1 BRA `(.L_x_173) ;  /* 0xfffffffc00f09947 */ /* 0x002fea000383ffff */
[----:B------:R-:W-:Y:S05]  /*0650*/  BSYNC.RECONVERGENT B1 ;  /* 0x0000000000017941 */ /* 0x000fea0003800200 */
.L_x_172:
[----:B------:R1:W5:Y:S01]  /*0660*/  LD.E R17, desc[UR6][R4.64+0x5000] ;  /* 0x0050000604117980 */ /* 0x000362000c101900 */
[----:B------:R-:W-:Y:S01]  /*0670*/  BSSY.RECONVERGENT B1, `(.L_x_174) ;  /* 0x0000005000017945 */ /* 0x000fe20003800200 */
.L_x_175:
[----:B------:R-:W0:Y:S02]  /*0680*/  LDS R14, [R12+0x5000] ;  /* 0x005000000c0e7984 */ /* 0x000e240000000800 */
[----:B0----5:R-:W-:-:S05]  /*0690*/  FADD R15, R17, R14 ;  /* 0x0000000e110f7221 */ /* 0x021fca0000000000 */
[----:B------:R-:W0:Y:S02]  /*06a0*/  ATOMS.CAST.SPIN P1, [R12+0x5000], R14, R15 ;  /* 0x0050000e0c00758d */ /* 0x000e24000182000f */
[----:B0-----:R-:W-:Y:S05]  /*06b0*/  @!P1 BRA `(.L_x_175) ;  /* 0xfffffffc00f09947 */ /* 0x001fea000383ffff */
[----:B------:R-:W-:Y:S05]  /*06c0*/  BSYNC.RECONVERGENT B1 ;  /* 0x0000000000017941 */ /* 0x000fea0003800200 */
.L_x_174:
[----:B------:R0:W5:Y:S01]  /*06d0*/  LD.E R17, desc[UR6][R4.64+0x5800] ;  /* 0x0058000604117980 */ /* 0x000162000c101900 */
[----:B------:R-:W-:Y:S01]  /*06e0*/  BSSY.RECONVERGENT B1, `(.L_x_176) ;  /* 0x0000005000017945 */ /* 0x000fe20003800200 */
.L_x_177:
[----:B------:R-:W1:Y:S02]  /*06f0*/  LDS R14, [R12+0x5800] ;  /* 0x005800000c0e7984 */ /* 0x000e640000000800 */
[----:B-1---5:R-:W-:-:S05]  /*0700*/  FADD R15, R17, R14 ;  /* 0x0000000e110f7221 */ /* 0x022fca0000000000 */
[----:B------:R-:W1:Y:S02]  /*0710*/  ATOMS.CAST.SPIN P1, [R12+0x5800], R14, R15 ;  /* 0x0058000e0c00758d */ /* 0x000e64000182000f */
[----:B-1----:R-:W-:Y:S05]  /*0720*/  @!P1 BRA `(.L_x_177) ;  /* 0xfffffffc00f09947 */ /* 0x002fea000383ffff */
[----:B------:R-:W-:Y:S05]  /*0730*/  BSYNC.RECONVERGENT B1 ;  /* 0x0000000000017941 */ /* 0x000fea0003800200 */
.L_x_176:
[----:B------:R1:W5:Y:S01]  /*0740*/  LD.E R17, desc[UR6][R4.64+0x6000] ;  /* 0x0060000604117980 */ /* 0x000362000c101900 */
[----:B------:R-:W-:Y:S01]  /*0750*/  BSSY.RECONVERGENT B1, `(.L_x_178) ;  /* 0x0000005000017945 */ /* 0x000fe20003800200 */
.L_x_179:
[----:B------:R-:W0:Y:S02]  /*0760*/  LDS R14, [R12+0x6000] ;  /* 0x006000000c0e7984 */ /* 0x000e240000000800 */
[----:B0----5:R-:W-:-:S05]  /*0770*/  FADD R15, R17, R14 ;  /* 0x0000000e110f7221 */ /* 0x021fca0000000000 */
[----:B------:R-:W0:Y:S02]  /*0780*/  ATOMS.CAST.SPIN P1, [R12+0x6000], R14, R15 ;  /* 0x0060000e0c00758d */ /* 0x000e24000182000f */
[----:B0-----:R-:W-:Y:S05]  /*0790*/  @!P1 BRA `(.L_x_179) ;  /* 0xfffffffc00f09947 */ /* 0x001fea000383ffff */
[----:B------:R-:W-:Y:S05]  /*07a0*/  BSYNC.RECONVERGENT B1 ;  /* 0x0000000000017941 */ /* 0x000fea0003800200 */
.L_x_178:
[----:B------:R0:W5:Y:S01]  /*07b0*/  LD.E R17, desc[UR6][R4.64+0x6800] ;  /* 0x0068000604117980 */ /* 0x000162000c101900 */
[----:B------:R-:W-:Y:S01]  /*07c0*/  BSSY.RECONVERGENT B1, `(.L_x_180) ;  /* 0x0000005000017945 */ /* 0x000fe20003800200 */
.L_x_181:
[----:B------:R-:W1:Y:S02]  /*07d0*/  LDS R14, [R12+0x6800] ;  /* 0x006800000c0e7984 */ /* 0x000e640000000800 */
[----:B-1---5:R-:W-:-:S05]  /*07e0*/  FADD R15, R17, R14 ;  /* 0x0000000e110f7221 */ /* 0x022fca0000000000 */
[----:B------:R-:W1:Y:S02]  /*07f0*/  ATOMS.CAST.SPIN P1, [R12+0x6800], R14, R15 ;  /* 0x0068000e0c00758d */ /* 0x000e64000182000f */
[----:B-1----:R-:W-:Y:S05]  /*0800*/  @!P1 BRA `(.L_x_181) ;  /* 0xfffffffc00f09947 */ /* 0x002fea000383ffff */
[----:B------:R-:W-:Y:S05]  /*0810*/  BSYNC.RECONVERGENT B1 ;  /* 0x0000000000017941 */ /* 0x000fea0003800200 */
.L_x_180:
[----:B------:R1:W5:Y:S01]  /*0820*/  LD.E R17, desc[UR6][R4.64+0x7000] ;  /* 0x0070000604117980 */ /* 0x000362000c101900 */
[----:B------:R-:W-:Y:S01]  /*0830*/  BSSY.RECONVERGENT B1, `(.L_x_182) ;  /* 0x0000005000017945 */ /* 0x000fe20003800200 */
.L_x_183:
[----:B------:R-:W0:Y:S02]  /*0840*/  LDS R14, [R12+0x7000] ;  /* 0x007000000c0e7984 */ /* 0x000e240000000800 */
[----:B0----5:R-:W-:-:S05]  /*0850*/  FADD R15, R17, R14 ;  /* 0x0000000e110f7221 */ /* 0x021fca0000000000 */
[----:B------:R-:W0:Y:S02]  /*0860*/  ATOMS.CAST.SPIN P1, [R12+0x7000], R14, R15 ;  /* 0x0070000e0c00758d */ /* 0x000e24000182000f */
[----:B0-----:R-:W-:Y:S05]  /*0870*/  @!P1 BRA `(.L_x_183) ;  /* 0xfffffffc00f09947 */ /* 0x001fea000383ffff */
[----:B------:R-:W-:Y:S05]  /*0880*/  BSYNC.RECONVERGENT B1 ;  /* 0x0000000000017941 */ /* 0x000fea0003800200 */
.L_x_182:
[----:B------:R0:W5:Y:S01]  /*0890*/  LD.E R17, desc[UR6][R4.64+0x7800] ;  /* 0x0078000604117980 */ /* 0x000162000c101900 */
[----:B------:R-:W-:Y:S01]  /*08a0*/  BSSY.RECONVERGENT B1, `(.L_x_184) ;  /* 0x0000005000017945 */ /* 0x000fe20003800200 */
.L_x_185:
[----:B------:R-:W1:Y:S02]  /*08b0*/  LDS R14, [R12+0x7800] ;  /* 0x007800000c0e7984 */ /* 0x000e640000000800 */
[----:B-1---5:R-:W-:-:S05]  /*08c0*/  FADD R15, R17, R14 ;  /* 0x0000000e110f7221 */ /* 0x022fca0000000000 */
[----:B------:R-:W1:Y:S02]  /*08d0*/  ATOMS.CAST.SPIN P1, [R12+0x7800], R14, R15 ;  /* 0x0078000e0c00758d */ /* 0x000e64000182000f */
[----:B-1----:R-:W-:Y:S05]  /*08e0*/  @!P1 BRA `(.L_x_185) ;  /* 0xfffffffc00f09947 */ /* 0x002fea000383ffff */
[----:B------:R-:W-:Y:S05]  /*08f0*/  BSYNC.RECONVERGENT B1 ;  /* 0x0000000000017941 */ /* 0x000fea0003800200 */
.L_x_184:
[----:B------:R-:W-:Y:S02]  /*0900*/  IADD3 R13, PT, PT, R13, 0x10, RZ ;  /* 0x000000100d0d7810 */ /* 0x000fe40007ffe0ff */
[----:B------:R-:W-:Y:S02]  /*0910*/  IADD3 R10, PT, PT, R10, 0x2000, RZ ;  /* 0x000020000a0a7810 */ /* 0x000fe40007ffe0ff */
[----:B------:R-:W-:-:S13]  /*0920*/  ISETP.NE.AND P1, PT, R13, R6, PT ;  /* 0x000000060d00720c */ /* 0x000fda0003f25270 */
[----:B------:R-:W-:Y:S05]  /*0930*/  @P1 BRA `(.L_x_186) ;  /* 0xfffffff800241947 */ /* 0x000fea000383ffff */
[----:B------:R-:W-:Y:S05]  /*0940*/  BSYNC.RECONVERGENT B0 ;  /* 0x0000000000007941 */ /* 0x000fea0003800200 */
.L_x_153:
        /* <DEDUP_REMOVED lines=13> */
.L_x_192:
[----:B------:R-:W0:Y:S02]  /*0a20*/  LDS R14, [R12+0x8000] ;  /* 0x008000000c0e7984 */ /* 0x000e240000000800 */
[----:B0----5:R-:W-:-:S05]  /*0a30*/  FADD R15, R13, R14 ;  /* 0x0000000e0d0f7221 */ /* 0x021fca0000000000 */
[----:B------:R-:W0:Y:S02]  /*0a40*/  ATOMS.CAST.SPIN P1, [R12+0x8000], R14, R15 ;  /* 0x0080000e0c00758d */ /* 0x000e24000182000f */
[----:B0-----:R-:W-:Y:S05]  /*0a50*/  @!P1 BRA `(.L_x_192) ;  /* 0xfffffffc00f09947 */ /* 0x001fea000383ffff */
[----:B------:R-:W-:Y:S05]  /*0a60*/  BSYNC.RECONVERGENT B2 ;  /* 0x0000000000027941 */ /* 0x000fea0003800200 */
.L_x_191:
[----:B------:R0:W5:Y:S01]  /*0a70*/  LD.E R13, desc[UR6][R4.64+0x8800] ;  /* 0x00880006040d7980 */ /* 0x000162000c101900 */
[----:B------:R-:W-:Y:S01]  /*0a80*/  BSSY.RECONVERGENT B2, `(.L_x_193) ;  /* 0x0000005000027945 */ /* 0x000fe20003800200 */
.L_x_194:
[----:B------:R-:W1:Y:S02]  /*0a90*/  LDS R14, [R12+0x8800] ;  /* 0x008800000c0e7984 */ /* 0x000e640000000800 */
[----:B-1---5:R-:W-:-:S05]  /*0aa0*/  FADD R15, R13, R14 ;  /* 0x0000000e0d0f7221 */ /* 0x022fca0000000000 */
[----:B------:R-:W1:Y:S02]  /*0ab0*/  ATOMS.CAST.SPIN P1, [R12+0x8800], R14, R15 ;  /* 0x0088000e0c00758d */ /* 0x000e64000182000f */
[----:B-1----:R-:W-:Y:S05]  /*0ac0*/  @!P1 BRA `(.L_x_194) ;  /* 0xfffffffc00f09947 */ /* 0x002fea000383ffff */
[----:B------:R-:W-:Y:S05]  /*0ad0*/  BSYNC.RECONVERGENT B2 ;  /* 0x0000000000027941 */ /* 0x000fea0003800200 */
.L_x_193:
[----:B------:R1:W5:Y:S01]  /*0ae0*/  LD.E R13, desc[UR6][R4.64+0x9000] ;  /* 0x00900006040d7980 */ /* 0x000362000c101900 */
[----:B------:R-:W-:Y:S01]  /*0af0*/  BSSY.RECONVERGENT B2, `(.L_x_195) ;  /* 0x0000005000027945 */ /* 0x000fe20003800200 */
.L_x_196:
[----:B------:R-:W0:Y:S02]  /*0b00*/  LDS R14, [R12+0x9000] ;  /* 0x009000000c0e7984 */ /* 0x000e240000000800 */
[----:B0----5:R-:W-:-:S05]  /*0b10*/  FADD R15, R13, R14 ;  /* 0x0000000e0d0f7221 */ /* 0x021fca0000000000 */
[----:B------:R-:W0:Y:S02]  /*0b20*/  ATOMS.CAST.SPIN P1, [R12+0x9000], R14, R15 ;  /* 0x0090000e0c00758d */ /* 0x000e24000182000f */
[----:B0-----:R-:W-:Y:S05]  /*0b30*/  @!P1 BRA `(.L_x_196) ;  /* 0xfffffffc00f09947 */ /* 0x001fea000383ffff */
[----:B------:R-:W-:Y:S05]  /*0b40*/  BSYNC.RECONVERGENT B2 ;  /* 0x0000000000027941 */ /* 0x000fea0003800200 */
.L_x_195:
[----:B------:R0:W5:Y:S01]  /*0b50*/  LD.E R13, desc[UR6][R4.64+0x9800] ;  /* 0x00980006040d7980 */ /* 0x000162000c101900 */
[----:B------:R-:W-:Y:S01]  /*0b60*/  BSSY.RECONVERGENT B2, `(.L_x_197) ;  /* 0x0000005000027945 */ /* 0x000fe20003800200 */
.L_x_198:
[----:B------:R-:W1:Y:S02]  /*0b70*/  LDS R14, [R12+0x9800] ;  /* 0x009800000c0e7984 */ /* 0x000e640000000800 */
[----:B-1---5:R-:W-:-:S05]  /*0b80*/  FADD R15, R13, R14 ;  /* 0x0000000e0d0f7221 */ /* 0x022fca0000000000 */
[----:B------:R-:W1:Y:S02]  /*0b90*/  ATOMS.CAST.SPIN P1, [R12+0x9800], R14, R15 ;  /* 0x0098000e0c00758d */ /* 0x000e64000182000f */
[----:B-1----:R-:W-:Y:S05]  /*0ba0*/  @!P1 BRA `(.L_x_198) ;  /* 0xfffffffc00f09947 */ /* 0x002fea000383ffff */
[----:B------:R-:W-:Y:S05]  /*0bb0*/  BSYNC.RECONVERGENT B2 ;  /* 0x0000000000027941 */ /* 0x000fea0003800200 */
.L_x_197:
[----:B------:R1:W5:Y:S01]  /*0bc0*/  LD.E R13, desc[UR6][R4.64+0xa000] ;  /* 0x00a00006040d7980 */ /* 0x000362000c101900 */
[----:B------:R-:W-:Y:S01]  /*0bd0*/  BSSY.RECONVERGENT B2, `(.L_x_199) ;  /* 0x0000005000027945 */ /* 0x000fe20003800200 */
.L_x_200:
[----:B------:R-:W0:Y:S02]  /*0be0*/  LDS R14, [R12+0xa000] ;  /* 0x00a000000c0e7984 */ /* 0x000e240000000800 */
[----:B0----5:R-:W-:-:S05]  /*0bf0*/  FADD R15, R13, R14 ;  /* 0x0000000e0d0f7221 */ /* 0x021fca0000000000 */
[----:B------:R-:W0:Y:S02]  /*0c00*/  ATOMS.CAST.SPIN P1, [R12+0xa000], R14, R15 ;  /* 0x00a0000e0c00758d */ /* 0x000e24000182000f */
[----:B0-----:R-:W-:Y:S05]  /*0c10*/  @!P1 BRA `(.L_x_200) ;  /* 0xfffffffc00f09947 */ /* 0x001fea000383ffff */
[----:B------:R-:W-:Y:S05]  /*0c20*/  BSYNC.RECONVERGENT B2 ;  /* 0x0000000000027941 */ /* 0x000fea0003800200 */
.L_x_199:
[----:B------:R0:W5:Y:S01]  /*0c30*/  LD.E R13, desc[UR6][R4.64+0xa800] ;  /* 0x00a80006040d7980 */ /* 0x000162000c101900 */
[----:B------:R-:W-:Y:S01]  /*0c40*/  BSSY.RECONVERGENT B2, `(.L_x_201) ;  /* 0x0000005000027945 */ /* 0x000fe20003800200 */
.L_x_202:
[----:B------:R-:W1:Y:S02]  /*0c50*/  LDS R14, [R12+0xa800] ;  /* 0x00a800000c0e7984 */ /* 0x000e640000000800 */
[----:B-1---5:R-:W-:-:S05]  /*0c60*/  FADD R15, R13, R14 ;  /* 0x0000000e0d0f7221 */ /* 0x022fca0000000000 */
[----:B------:R-:W1:Y:S02]  /*0c70*/  ATOMS.CAST.SPIN P1, [R12+0xa800], R14, R15 ;  /* 0x00a8000e0c00758d */ /* 0x000e64000182000f */
[----:B-1----:R-:W-:Y:S05]  /*0c80*/  @!P1 BRA `(.L_x_202) ;  /* 0xfffffffc00f09947 */ /* 0x002fea000383ffff */
[----:B------:R-:W-:Y:S05]  /*0c90*/  BSYNC.RECONVERGENT B2 ;  /* 0x0000000000027941 */ /* 0x000fea0003800200 */
.L_x_201:
[----:B------:R1:W5:Y:S01]  /*0ca0*/  LD.E R13, desc[UR6][R4.64+0xb000] ;  /* 0x00b00006040d7980 */ /* 0x000362000c101900 */
[----:B------:R-:W-:Y:S01]  /*0cb0*/  BSSY.RECONVERGENT B2, `(.L_x_203) ;  /* 0x0000005000027945 */ /* 0x000fe20003800200 */
.L_x_204:
[----:B------:R-:W0:Y:S02]  /*0cc0*/  LDS R14, [R12+0xb000] ;  /* 0x00b000000c0e7984 */ /* 0x000e240000000800 */
[----:B0----5:R-:W-:-:S05]  /*0cd0*/  FADD R15, R13, R14 ;  /* 0x0000000e0d0f7221 */ /* 0x021fca0000000000 */
[----:B------:R-:W0:Y:S02]  /*0ce0*/  ATOMS.CAST.SPIN P1, [R12+0xb000], R14, R15 ;  /* 0x00b0000e0c00758d */ /* 0x000e24000182000f */
[----:B0-----:R-:W-:Y:S05]  /*0cf0*/  @!P1 BRA `(.L_x_204) ;  /* 0xfffffffc00f09947 */ /* 0x001fea000383ffff */
[----:B------:R-:W-:Y:S05]  /*0d00*/  BSYNC.RECONVERGENT B2 ;  /* 0x0000000000027941 */ /* 0x000fea0003800200 */
.L_x_203:
[----:B------:R0:W5:Y:S01]  /*0d10*/  LD.E R13, desc[UR6][R4.64+0xb800] ;  /* 0x00b80006040d7980 */ /* 0x000162000c101900 */
[----:B------:R-:W-:Y:S01]  /*0d20*/  BSSY.RECONVERGENT B2, `(.L_x_205) ;  /* 0x0000005000027945 */ /* 0x000fe20003800200 */
.L_x_206:
[----:B01234-:R-:W0:Y:S02]  /*0d30*/  LDS R4, [R12+0xb800] ;  /* 0x00b800000c047984 */ /* 0x01fe240000000800 */
[----:B0----5:R-:W-:-:S05]  /*0d40*/  FADD R5, R13, R4 ;  /* 0x000000040d057221 */ /* 0x021fca0000000000 */
[----:B------:R-:W0:Y:S02]  /*0d50*/  ATOMS.CAST.SPIN P1, [R12+0xb800], R4, R5 ;  /* 0x00b800040c00758d */ /* 0x000e240001820005 */
[----:B0-----:R-:W-:Y:S05]  /*0d60*/  @!P1 BRA `(.L_x_206) ;  /* 0xfffffffc00f09947 */ /* 0x001fea000383ffff */
[----:B------:R-:W-:Y:S05]  /*0d70*/  BSYNC.RECONVERGENT B2 ;  /* 0x0000000000027941 */ /* 0x000fea0003800200 */
.L_x_205:
[----:B------:R-:W-:-:S07]  /*0d80*/  IADD3 R10, PT, PT, R11, 0x3000, RZ ;  /* 0x000030000b0a7810 */ /* 0x000fce0007ffe0ff */
.L_x_190:
[----:B------:R-:W-:Y:S05]  /*0d90*/  BSYNC.RECONVERGENT B1 ;  /* 0x0000000000017941 */ /* 0x000fea0003800200 */
.L_x_189:
        /* <DEDUP_REMOVED lines=10> */
.L_x_210:
[----:B------:R-:W1:Y:S02]  /*0e40*/  LDS R12, [R11] ;  /* 0x000000000b0c7984 */ /* 0x000e640000000800 */
[----:B-1---5:R-:W-:-:S05]  /*0e50*/  FADD R13, R15, R12 ;  /* 0x0000000c0f0d7221 */ /* 0x022fca0000000000 */
[----:B------:R-:W1:Y:S02]  /*0e60*/  ATOMS.CAST.SPIN P1, [R11], R12, R13 ;  /* 0x0000000c0b00758d */ /* 0x000e64000182000d */
[----:B-1----:R-:W-:Y:S05]  /*0e70*/  @!P1 BRA `(.L_x_210) ;  /* 0xfffffffc00f09947 */ /* 0x002fea000383ffff */
[----:B------:R-:W-:Y:S05]  /*0e80*/  BSYNC.RECONVERGENT B2 ;  /* 0x0000000000027941 */ /* 0x000fea0003800200 */
.L_x_209:
[----:B------:R1:W5:Y:S01]  /*0e90*/  LD.E R15, desc[UR6][R4.64+0x800] ;  /* 0x00080006040f7980 */ /* 0x000362000c101900 */
[----:B------:R-:W-:Y:S01]  /*0ea0*/  BSSY.RECONVERGENT B2, `(.L_x_211) ;  /* 0x0000005000027945 */ /* 0x000fe20003800200 */
.L_x_212:
[----:B------:R-:W2:Y:S02]  /*0eb0*/  LDS R12, [R11+0x800] ;  /* 0x000800000b0c7984 */ /* 0x000ea40000000800 */
[----:B--2--5:R-:W-:-:S05]  /*0ec0*/  FADD R13, R15, R12 ;  /* 0x0000000c0f0d7221 */ /* 0x024fca0000000000 */
[----:B------:R-:W2:Y:S02]  /*0ed0*/  ATOMS.CAST.SPIN P1, [R11+0x800], R12, R13 ;  /* 0x0008000c0b00758d */ /* 0x000ea4000182000d */
[----:B--2---:R-:W-:Y:S05]  /*0ee0*/  @!P1 BRA `(.L_x_212) ;  /* 0xfffffffc00f09947 */ /* 0x004fea000383ffff */
[----:B------:R-:W-:Y:S05]  /*0ef0*/  BSYNC.RECONVERGENT B2 ;  /* 0x0000000000027941 */ /* 0x000fea0003800200 */
.L_x_211:
[----:B------:R2:W5:Y:S01]  /*0f00*/  LD.E R15, desc[UR6][R4.64+0x1000] ;  /* 0x00100006040f7980 */ /* 0x000562000c101900 */
[----:B------:R-:W-:Y:S01]  /*0f10*/  BSSY.RECONVERGENT B2, `(.L_x_213) ;  /* 0x0000005000027945 */ /* 0x000fe20003800200 */
.L_x_214:
[----:B------:R-:W3:Y:S02]  /*0f20*/  LDS R12, [R11+0x1000] ;  /* 0x001000000b0c7984 */ /* 0x000ee40000000800 */
[----:B---3-5:R-:W-:-:S05]  /*0f30*/  FADD R13, R15, R12 ;  /* 0x0000000c0f0d7221 */ /* 0x028fca0000000000 */
[----:B------:R-:W3:Y:S02]  /*0f40*/  ATOMS.CAST.SPIN P1, [R11+0x1000], R12, R13 ;  /* 0x0010000c0b00758d */ /* 0x000ee4000182000d */
[----:B---3--:R-:W-:Y:S05]  /*0f50*/  @!P1 BRA `(.L_x_214) ;  /* 0xfffffffc00f09947 */ /* 0x008fea000383ffff */
[----:B------:R-:W-:Y:S05]  /*0f60*/  BSYNC.RECONVERGENT B2 ;  /* 0x0000000000027941 */ /* 0x000fea0003800200 */
.L_x_213:
[----:B------:R3:W5:Y:S01]  /*0f70*/  LD.E R13, desc[UR6][R4.64+0x1800] ;  /* 0x00180006040d7980 */ /* 0x000762000c101900 */
[----:B------:R-:W-:Y:S01]  /*0f80*/  BSSY.RECONVERGENT B2, `(.L_x_215) ;  /* 0x0000005000027945 */ /* 0x000fe20003800200 */
.L_x_216:
[----:B0123--:R-:W0:Y:S02]  /*0f90*/  LDS R4, [R11+0x1800] ;  /* 0x001800000b047984 */ /* 0x00fe240000000800 */
[----:B0----5:R-:W-:-:S05]  /*0fa0*/  FADD R5, R13, R4 ;  /* 0x000000040d057221 */ /* 0x021fca0000000000 */
[----:B------:R-:W0:Y:S02]  /*0fb0*/  ATOMS.CAST.SPIN P1, [R11+0x1800], R4, R5 ;  /* 0x001800040b00758d */ /* 0x000e240001820005 */
[----:B0-----:R-:W-:Y:S05]  /*0fc0*/  @!P1 BRA `(.L_x_216) ;  /* 0xfffffffc00f09947 */ /* 0x001fea000383ffff */
[----:B------:R-:W-:Y:S05]  /*0fd0*/  BSYNC.RECONVERGENT B2 ;  /* 0x0000000000027941 */ /* 0x000fea0003800200 */
.L_x_215:
[----:B------:R-:W-:-:S07]  /*0fe0*/  IADD3 R10, PT, PT, R10, 0x800, RZ ;  /* 0x000008000a0a7810 */ /* 0x000fce0007ffe0ff */
.L_x_208:
[----:B------:R-:W-:Y:S05]  /*0ff0*/  BSYNC.RECONVERGENT B1 ;  /* 0x0000000000017941 */ /* 0x000fea0003800200 */
.L_x_207:
[----:B------:R-:W-:-:S13]  /*1000*/  ISETP.NE.AND P1, PT, R7, RZ, PT ;  /* 0x000000ff0700720c */ /* 0x000fda0003f25270 */
[----:B------:R-:W-:Y:S05]  /*1010*/  @!P1 BRA `(.L_x_188) ;  /* 0x0000000000649947 */ /* 0x000fea0003800000 */
[----:B------:R-:W-:-:S05]  /*1020*/  IMAD.WIDE.U32 R2, R10, 0x4, R2 ;  /* 0x000000040a027825 */ /* 0x000fca00078e0002 */
[----:B------:R0:W5:Y:S01]  /*1030*/  LD.E R11, desc[UR6][R2.64] ;  /* 0x00000006020b7980 */ /* 0x000162000c101900 */
[----:B------:R-:W-:Y:S01]  /*1040*/  BSSY.RECONVERGENT B1, `(.L_x_217) ;  /* 0x0000007000017945 */ /* 0x000fe20003800200 */
[----:B------:R-:W-:Y:S02]  /*1050*/  ISETP.NE.AND P1, PT, R7, 0x1, PT ;  /* 0x000000010700780c */ /* 0x000fe40003f25270 */
[----:B------:R-:W-:-:S11]  /*1060*/  LEA R9, R10, R9, 0x2 ;  /* 0x000000090a097211 */ /* 0x000fd600078e10ff */
.L_x_218:
[----:B------:R-:W1:Y:S02]  /*1070*/  LDS R4, [R9] ;  /* 0x0000000009047984 */ /* 0x000e640000000800 */
[----:B-1---5:R-:W-:-:S05]  /*1080*/  FADD R5, R11, R4 ;  /* 0x000000040b057221 */ /* 0x022fca0000000000 */
[----:B------:R-:W1:Y:S02]  /*1090*/  ATOMS.CAST.SPIN P2, [R9], R4, R5 ;  /* 0x000000040900758d */ /* 0x000e640001840005 */
[----:B-1----:R-:W-:Y:S05]  /*10a0*/  @!P2 BRA `(.L_x_218) ;  /* 0xfffffffc00f0a947 */ /* 0x002fea000383ffff */
[----:B------:R-:W-:Y:S05]  /*10b0*/  BSYNC.RECONVERGENT B1 ;  /* 0x0000000000017941 */ /* 0x000fea0003800200 */
.L_x_217:
[----:B------:R-:W-:Y:S05]  /*10c0*/  @!P1 BRA `(.L_x_188) ;  /* 0x0000000000389947 */ /* 0x000fea0003800000 */
[----:B------:R1:W5:Y:S01]  /*10d0*/  LD.E R11, desc[UR6][R2.64+0x800] ;  /* 0x00080006020b7980 */ /* 0x000362000c101900 */
[----:B------:R-:W-:Y:S01]  /*10e0*/  BSSY.RECONVERGENT B1, `(.L_x_219) ;  /* 0x0000006000017945 */ /* 0x000fe20003800200 */
[----:B------:R-:W-:-:S13]  /*10f0*/  ISETP.NE.AND P1, PT, R7, 0x2, PT ;  /* 0x000000020700780c */ /* 0x000fda0003f25270 */
.L_x_220:
[----:B------:R-:W2:Y:S02]  /*1100*/  LDS R4, [R9+0x800] ;  /* 0x0008000009047984 */ /* 0x000ea40000000800 */
[----:B--2--5:R-:W-:-:S05]  /*1110*/  FADD R5, R11, R4 ;  /* 0x000000040b057221 */ /* 0x024fca0000000000 */
[----:B------:R-:W2:Y:S02]  /*1120*/  ATOMS.CAST.SPIN P2, [R9+0x800], R4, R5 ;  /* 0x000800040900758d */ /* 0x000ea40001840005 */
[----:B--2---:R-:W-:Y:S05]  /*1130*/  @!P2 BRA `(.L_x_220) ;  /* 0xfffffffc00f0a947 */ /* 0x004fea000383ffff */
[----:B------:R-:W-:Y:S05]  /*1140*/  BSYNC.RECONVERGENT B1 ;  /* 0x0000000000017941 */ /* 0x000fea0003800200 */
.L_x_219:
[----:B------:R-:W-:Y:S05]  /*1150*/  @!P1 BRA `(.L_x_188) ;  /* 0x0000000000149947 */ /* 0x000fea0003800000 */
[----:B------:R2:W5:Y:S02]  /*1160*/  LD.E R5, desc[UR6][R2.64+0x1000] ;  /* 0x0010000602057980 */ /* 0x000564000c101900 */
.L_x_221:
[----:B012---:R-:W0:Y:S02]  /*1170*/  LDS R2, [R9+0x1000] ;  /* 0x0010000009027984 */ /* 0x007e240000000800 */
[----:B0----5:R-:W-:-:S05]  /*1180*/  FADD R3, R5, R2 ;  /* 0x0000000205037221 */ /* 0x021fca0000000000 */
[----:B------:R-:W0:Y:S02]  /*1190*/  ATOMS.CAST.SPIN P1, [R9+0x1000], R2, R3 ;  /* 0x001000020900758d */ /* 0x000e240001820003 */
[----:B0-----:R-:W-:Y:S05]  /*11a0*/  @!P1 BRA `(.L_x_221) ;  /* 0xfffffffc00f09947 */ /* 0x001fea000383ffff */
.L_x_188:
[----:B------:R-:W-:Y:S05]  /*11b0*/  BSYNC.RECONVERGENT B0 ;  /* 0x0000000000007941 */ /* 0x000fea0003800200 */
.L_x_187:
[----:B------:R-:W-:Y:S05]  /*11c0*/  @P0 BRA `(.L_x_222) ;  /* 0xffffffec00cc0947 */ /* 0x000fea000383ffff */
[----:B------:R-:W-:Y:S05]  /*11d0*/  BRA.U UP0, `(.L_x_223) ;  /* 0xffffffed00bc7547 */ /* 0x000fea000b83ffff */
.L_x_152:
        /* <DEDUP_REMOVED lines=8> */
.L_x_224:
[----:B------:R-:W-:Y:S01]  /*1260*/  NOP ;  /* 0x0000000000007918 */ /* 0x000fe20000000000 */
.L_x_225:
[----:B------:R-:W-:Y:S05]  /*1270*/  BRA.U !UP0, `(.L_x_226) ;  /* 0x00000001080c7547 */ /* 0x000fea000b800000 */
[----:B------:R-:W-:Y:S01]  /*1280*/  UCGABAR_WAIT ;  /* 0x0000000000007dc7 */ /* 0x000fe20008000000 */
[----:B------:R-:W-:Y:S01]  /*1290*/  CCTL.IVALL ;  /* 0x00000000ff00798f */ /* 0x000fe20002000000 */
[----:B------:R-:W-:Y:S05]  /*12a0*/  EXIT ;  /* 0x000000000000794d */ /* 0x000fea0003800000 */
.L_x_226:
[----:B------:R-:W-:Y:S06]  /*12b0*/  BAR.SYNC.DEFER_BLOCKING 0x0 ;  /* 0x0000000000007b1d */ /* 0x000fec0000010000 */
[----:B------:R-:W-:Y:S05]  /*12c0*/  EXIT ;  /* 0x000000000000794d */ /* 0x000fea0003800000 */
.L_x_227:
        /* <DEDUP_REMOVED lines=11> */
.L_x_309:


//--------------------- .text._Z18clusterHist_kernelILi2EEvPf --------------------------
	.section	.text._Z18clusterHist_kernelILi2EEvPf,"ax",@progbits
	.align	128
        .global         _Z18clusterHist_kernelILi2EEvPf
        .type           _Z18clusterHist_kernelILi2EEvPf,@function
        .size           _Z18clusterHist_kernelILi2EEvPf,(.L_x_310 - _Z18clusterHist_kernelILi2EEvPf)
        .other          _Z18clusterHist_kernelILi2EEvPf,@"STO_CUDA_ENTRY STV_DEFAULT"
_Z18clusterHist_kernelILi2EEvPf:
.text._Z18clusterHist_kernelILi2EEvPf:
[----:B------:R-:W-:Y:S01]  /*0000*/  LDC R1, c[0x0][0x37c] ;  /* 0x0000df00ff017b82 */ /* 0x000fe20000000800 */
[----:B------:R-:W0:Y:S02]  /*0010*/  S2R R3, SR_CgaCtaId ;  /* 0x0000000000037919 */ /* 0x000e240000008800 */
[----:B0-----:R-:W-:-:S13]  /*0020*/  ISETP.NE.AND P0, PT, R3, RZ, PT ;  /* 0x000000ff0300720c */ /* 0x001fda0003f05270 */
[----:B------:R-:W-:Y:S05]  /*0030*/  @P0 BRA `(.L_x_228) ;  /* 0x0000001000540947 */ /* 0x000fea0003800000 */
[----:B------:R-:W0:Y:S01]  /*0040*/  S2R R0, SR_TID.X ;  /* 0x0000000000007919 */ /* 0x000e220000002100 */
[----:B------:R-:W-:Y:S01]  /*0050*/  MOV R4, 0x400 ;  /* 0x0000040000047802 */ /* 0x000fe20000000f00 */
[----:B------:R-:W-:Y:S01]  /*0060*/  HFMA2 R9, -RZ, RZ, 0, 5.9604644775390625e-08 ;  /* 0x00000001ff097431 */ /* 0x000fe200000001ff */
[----:B------:R-:W1:Y:S01]  /*0070*/  LDCU.64 UR6, c[0x0][0x358] ;  /* 0x00006b00ff0677ac */ /* 0x000e620008000a00 */
[----:B------:R-:W2:Y:S01]  /*0080*/  S2R R7, SR_SWINHI ;  /* 0x0000000000077919 */ /* 0x000ea20000002f00 */
[----:B------:R-:W-:Y:S01]  /*0090*/  LEA R4, R3, R4, 0x18 ;  /* 0x0000000403047211 */ /* 0x000fe200078ec0ff */
[----:B------:R-:W-:Y:S01]  /*00a0*/  UMOV UR4, URZ ;  /* 0x000000ff00047c82 */ /* 0x000fe20008000000 */
[----:B0-----:R-:W-:-:S04]  /*00b0*/  SHF.R.U32.HI R5, RZ, 0x9, R0 ;  /* 0x00000009ff057819 */ /* 0x001fc80000011600 */
[C---:B------:R-:W-:Y:S02]  /*00c0*/  IADD3 R8, PT, PT, -R5.reuse, RZ, RZ ;  /* 0x000000ff05087210 */ /* 0x040fe40007ffe1ff */
[----:B------:R-:W-:Y:S02]  /*00d0*/  IADD3 R5, PT, PT, -R5, 0x20, RZ ;  /* 0x0000002005057810 */ /* 0x000fe40007ffe1ff */
[C---:B------:R-:W-:Y:S02]  /*00e0*/  LOP3.LUT R2, R8.reuse, 0xf, RZ, 0xc0, !PT ;  /* 0x0000000f08027812 */ /* 0x040fe400078ec0ff */
[----:B------:R-:W-:Y:S02]  /*00f0*/  LOP3.LUT R13, R8, 0x7, RZ, 0xc0, !PT ;  /* 0x00000007080d7812 */ /* 0x000fe400078ec0ff */
[----:B------:R-:W-:Y:S02]  /*0100*/  IADD3 R2, PT, PT, R2, -0x1, RZ ;  /* 0xffffffff02027810 */ /* 0x000fe40007ffe0ff */
[----:B------:R-:W-:-:S02]  /*0110*/  LOP3.LUT R5, R5, 0x30, RZ, 0xc0, !PT ;  /* 0x0000003005057812 */ /* 0x000fc400078ec0ff */
[----:B------:R-:W-:Y:S02]  /*0120*/  ISETP.GE.U32.AND P0, PT, R2, 0x7, PT ;  /* 0x000000070200780c */ /* 0x000fe40003f06070 */
[----:B------:R-:W-:Y:S02]  /*0130*/  MOV R2, R4 ;  /* 0x0000000400027202 */ /* 0x000fe40000000f00 */
[----:B--2---:R-:W-:Y:S02]  /*0140*/  MOV R3, R7 ;  /* 0x0000000700037202 */ /* 0x004fe40000000f00 */
[----:B------:R-:W-:Y:S02]  /*0150*/  LOP3.LUT R8, R8, 0x3, RZ, 0xc0, !PT ;  /* 0x0000000308087812 */ /* 0x000fe400078ec0ff */
[----:B------:R-:W-:Y:S02]  /*0160*/  PRMT R2, R9, 0x654, R2 ;  /* 0x0000065409027816 */ /* 0x000fe40000000002 */
[----:B-1----:R-:W-:-:S07]  /*0170*/  MOV R3, R3 ;  /* 0x0000000300037202 */ /* 0x002fce0000000f00 */
.L_x_298:
[----:B------:R-:W-:Y:S01]  /*0180*/  BSSY.RECONVERGENT B0, `(.L_x_229) ;  /* 0x000007c000007945 */ /* 0x000fe20003800200 */
[----:B------:R-:W-:Y:S01]  /*0190*/  UIADD3 UR4, UPT, UPT, UR4, 0x1, URZ ;  /* 0x0000000104047890 */ /* 0x000fe2000fffe0ff */
[----:B------:R-:W-:Y:S02]  /*01a0*/  MOV R10, RZ ;  /* 0x000000ff000a7202 */ /* 0x000fe40000000f00 */
[----:B------:R-:W-:Y:S01]  /*01b0*/  MOV R9, R0 ;  /* 0x0000000000097202 */ /* 0x000fe20000000f00 */
[----:B01234-:R-:W-:-:S11]  /*01c0*/  UISETP.NE.AND UP0, UPT, UR4, 0x4, UPT ;  /* 0x000000040400788c */ /* 0x01ffd6000bf05270 */
.L_x_262:
[----:B0-234-:R-:W-:-:S05]  /*01d0*/  IMAD.WIDE.U32 R6, R9, 0x4, R2 ;  /* 0x0000000409067825 */ /* 0x01dfca00078e0002 */
[----:B------:R0:W5:Y:S01]  /*01e0*/  LD.E R17, desc[UR6][R6.64] ;  /* 0x0000000606117980 */ /* 0x000162000c101900 */
[----:B------:R-:W-:Y:S01]  /*01f0*/  BSSY.RECONVERGENT B1, `(.L_x_230) ;  /* 0x0000007000017945 */ /* 0x000fe20003800200 */
[----:B------:R-:W-:Y:S02]  /*0200*/  MOV R11, R9 ;  /* 0x00000009000b7202 */ /* 0x000fe40000000f00 */
[----:B------:R-:W-:-:S07]  /*0210*/  LEA R12, R9, R4, 0x2 ;  /* 0x00000004090c7211 */ /* 0x000fce00078e10ff */
.L_x_231:
[----:B------:R-:W1:Y:S02]  /*0220*/  LDS R14, [R12] ;  /* 0x000000000c0e7984 */ /* 0x000e640000000800 */
[----:B-1---5:R-:W-:-:S05]  /*0230*/  FADD R15, R17, R14 ;  /* 0x0000000e110f7221 */ /* 0x022fca0000000000 */
[----:B------:R-:W1:Y:S02]  /*0240*/  ATOMS.CAST.SPIN P1, [R12], R14, R15 ;  /* 0x0000000e0c00758d */ /* 0x000e64000182000f */
[----:B-1----:R-:W-:Y:S05]  /*0250*/  @!P1 BRA `(.L_x_231) ;  /* 0xfffffffc00f09947 */ /* 0x002fea000383ffff */
[----:B------:R-:W-:Y:S05]  /*0260*/  BSYNC.RECONVERGENT B1 ;  /* 0x0000000000017941 */ /* 0x000fea0003800200 */
.L_x_230:
[----:B------:R1:W5:Y:S01]  /*0270*/  LD.E R17, desc[UR6][R6.64+0x800] ;  /* 0x0008000606117980 */ /* 0x000362000c101900 */
[----:B------:R-:W-:Y:S01]  /*0280*/  BSSY.RECONVERGENT B1, `(.L_x_232) ;  /* 0x0000005000017945 */ /* 0x000fe20003800200 */
.L_x_233:
[----:B------:R-:W2:Y:S02]  /*0290*/  LDS R14, [R12+0x800] ;  /* 0x000800000c0e7984 */ /* 0x000ea40000000800 */
[----:B--2--5:R-:W-:-:S05]  /*02a0*/  FADD R15, R17, R14 ;  /* 0x0000000e110f7221 */ /* 0x024fca0000000000 */
[----:B------:R-:W2:Y:S02]  /*02b0*/  ATOMS.CAST.SPIN P1, [R12+0x800], R14, R15 ;  /* 0x0008000e0c00758d */ /* 0x000ea4000182000f */
[----:B--2---:R-:W-:Y:S05]  /*02c0*/  @!P1 BRA `(.L_x_233) ;  /* 0xfffffffc00f09947 */ /* 0x004fea000383ffff */
[----:B------:R-:W-:Y:S05]  /*02d0*/  BSYNC.RECONVERGENT B1 ;  /* 0x0000000000017941 */ /* 0x000fea0003800200 */
.L_x_232:
[----:B------:R2:W5:Y:S01]  /*02e0*/  LD.E R17, desc[UR6][R6.64+0x1000] ;  /* 0x0010000606117980 */ /* 0x000562000c101900 */
[----:B------:R-:W-:Y:S01]  /*02f0*/  BSSY.RECONVERGENT B1, `(.L_x_234) ;  /* 0x0000005000017945 */ /* 0x000fe20003800200 */
.L_x_235:
[----:B------:R-:W3:Y:S02]  /*0300*/  LDS R14, [R12+0x1000] ;  /* 0x001000000c0e7984 */ /* 0x000ee40000000800 */
[----:B---3-5:R-:W-:-:S05]  /*0310*/  FADD R15, R17, R14 ;  /* 0x0000000e110f7221 */ /* 0x028fca0000000000 */
[----:B------:R-:W3:Y:S02]  /*0320*/  ATOMS.CAST.SPIN P1, [R12+0x1000], R14, R15 ;  /* 0x0010000e0c00758d */ /* 0x000ee4000182000f */
[----:B---3--:R-:W-:Y:S05]  /*0330*/  @!P1 BRA `(.L_x_235) ;  /* 0xfffffffc00f09947 */ /* 0x008fea000383ffff */
[----:B------:R-:W-:Y:S05]  /*0340*/  BSYNC.RECONVERGENT B1 ;  /* 0x0000000000017941 */ /* 0x000fea0003800200 */
.L_x_234:
[----:B------:R3:W5:Y:S01]  /*0350*/  LD.E R17, desc[UR6][R6.64+0x1800] ;  /* 0x0018000606117980 */ /* 0x000762000c101900 */
[----:B------:R-:W-:Y:S01]  /*0360*/  BSSY.RECONVERGENT B1, `(.L_x_236) ;  /* 0x0000005000017945 */ /* 0x000fe20003800200 */
.L_x_237:
[----:B------:R-:W4:Y:S02]  /*0370*/  LDS R14, [R12+0x1800] ;  /* 0x001800000c0e7984 */ /* 0x000f240000000800 */
[----:B----45:R-:W-:-:S05]  /*0380*/  FADD R15, R17, R14 ;  /* 0x0000000e110f7221 */ /* 0x030fca0000000000 */
[----:B------:R-:W4:Y:S02]  /*0390*/  ATOMS.CAST.SPIN P1, [R12+0x1800], R14, R15 ;  /* 0x0018000e0c00758d */ /* 0x000f24000182000f */
[----:B----4-:R-:W-:Y:S05]  /*03a0*/  @!P1 BRA `(.L_x_237) ;  /* 0xfffffffc00f09947 */ /* 0x010fea000383ffff */
[----:B------:R-:W-:Y:S05]  /*03b0*/  BSYNC.RECONVERGENT B1 ;  /* 0x0000000000017941 */ /* 0x000fea0003800200 */
.L_x_236:
[----:B------:R4:W5:Y:S01]  /*03c0*/  LD.E R17, desc[UR6][R6.64+0x2000] ;  /* 0x0020000606117980 */ /* 0x000962000c101900 */
[----:B------:R-:W-:Y:S01]  /*03d0*/  BSSY.RECONVERGENT B1, `(.L_x_238) ;  /* 0x0000005000017945 */ /* 0x000fe20003800200 */
.L_x_239:
[----:B------:R-:W0:Y:S02]  /*03e0*/  LDS R14, [R12+0x2000] ;  /* 0x002000000c0e7984 */ /* 0x000e240000000800 */
[----:B0----5:R-:W-:-:S05]  /*03f0*/  FADD R15, R17, R14 ;  /* 0x0000000e110f7221 */ /* 0x021fca0000000000 */
[----:B------:R-:W0:Y:S02]  /*0400*/  ATOMS.CAST.SPIN P1, [R12+0x2000], R14, R15 ;  /* 0x0020000e0c00758d */ /* 0x000e24000182000f */
[----:B0-----:R-:W-:Y:S05]  /*0410*/  @!P1 BRA `(.L_x_239) ;  /* 0xfffffffc00f09947 */ /* 0x001fea000383ffff */
[----:B------:R-:W-:Y:S05]  /*0420*/  BSYNC.RECONVERGENT B1 ;  /* 0x0000000000017941 */ /* 0x000fea0003800200 */
.L_x_238:
[----:B------:R0:W5:Y:S01]  /*0430*/  LD.E R17, desc[UR6][R6.64+0x2800] ;  /* 0x0028000606117980 */ /* 0x000162000c101900 */
[----:B------:R-:W-:Y:S01]  /*0440*/  BSSY.RECONVERGENT B1, `(.L_x_240) ;  /* 0x0000005000017945 */ /* 0x000fe20003800200 */
.L_x_241:
[----:B------:R-:W1:Y:S02]  /*0450*/  LDS R14, [R12+0x2800] ;  /* 0x002800000c0e7984 */ /* 0x000e640000000800 */
[----:B-1---5:R-:W-:-:S05]  /*0460*/  FADD R15, R17, R14 ;  /* 0x0000000e110f7221 */ /* 0x022fca0000000000 */
[----:B------:R-:W1:Y:S02]  /*0470*/  ATOMS.CAST.SPIN P1, [R12+0x2800], R14, R15 ;  /* 0x0028000e0c00758d */ /* 0x000e64000182000f */
[----:B-1----:R-:W-:Y:S05]  /*0480*/  @!P1 BRA `(.L_x_241) ;  /* 0xfffffffc00f09947 */ /* 0x002fea000383ffff */
[----:B------:R-:W-:Y:S05]  /*0490*/  BSYNC.RECONVERGENT B1 ;  /* 0x0000000000017941 */ /* 0x000fea0003800200 */
.L_x_240:
[----:B------:R1:W5:Y:S01]  /*04a0*/  LD.E R17, desc[UR6][R6.64+0x3000] ;  /* 0x0030000606117980 */ /* 0x000362000c101900 */
[----:B------:R-:W-:Y:S01]  /*04b0*/  BSSY.RECONVERGENT B1, `(.L_x_242) ;  /* 0x0000005000017945 */ /* 0x000fe20003800200 */
.L_x_243:
[----:B------:R-:W0:Y:S02]  /*04c0*/  LDS R14, [R12+0x3000] ;  /* 0x003000000c0e7984 */ /* 0x000e240000000800 */
[----:B0----5:R-:W-:-:S05]  /*04d0*/  FADD R15, R17, R14 ;  /* 0x0000000e110f7221 */ /* 0x021fca0000000000 */
[----:B------:R-:W0:Y:S02]  /*04e0*/  ATOMS.CAST.SPIN P1, [R12+0x3000], R14, R15 ;  /* 0x0030000e0c00758d */ /* 0x000e24000182000f */
[----:B0-----:R-:W-:Y:S05]  /*04f0*/  @!P1 BRA `(.L_x_243) ;  /* 0xfffffffc00f09947 */ /* 0x001fea000383ffff */
[----:B------:R-:W-:Y:S05]  /*0500*/  BSYNC.RECONVERGENT B1 ;  /* 0x0000000000017941 */ /* 0x000fea0003800200 */
.L_x_242:
[----:B------:R0:W5:Y:S01]  /*0510*/  LD.E R17, desc[UR6][R6.64+0x3800] ;  /* 0x0038000606117980 */ /* 0x000162000c101900 */
[----:B------:R-:W-:Y:S01]  /*0520*/  BSSY.RECONVERGENT B1, `(.L_x_244) ;  /* 0x0000005000017945 */ /* 0x000fe20003800200 */
.L_x_245:
[----:B------:R-:W1:Y:S02]  /*0530*/  LDS R14, [R12+0x3800] ;  /* 0x003800000c0e7984 */ /* 0x000e640000000800 */
[----:B-1---5:R-:W-:-:S05]  /*0540*/  FADD R15, R17, R14 ;  /* 0x0000000e110f7221 */ /* 0x022fca0000000000 */
[----:B------:R-:W1:Y:S02]  /*0550*/  ATOMS.CAST.SPIN P1, [R12+0x3800], R14, R15 ;  /* 0x0038000e0c00758d */ /* 0x000e64000182000f */
[----:B-1----:R-:W-:Y:S05]  /*0560*/  @!P1 BRA `(.L_x_245) ;  /* 0xfffffffc00f09947 */ /* 0x002fea000383ffff */
[----:B------:R-:W-:Y:S05]  /*0570*/  BSYNC.RECONVERGENT B1 ;  /* 0x0000000000017941 */ /* 0x000fea0003800200 */
.L_x_244:
[----:B------:R1:W5:Y:S01]  /*0580*/  LD.E R17, desc[UR6][R6.64+0x4000] ;  /* 0x0040000606117980 */ /* 0x000362000c101900 */
[----:B------:R-:W-:Y:S01]  /*0590*/  BSSY.RECONVERGENT B1, `(.L_x_246) ;  /* 0x0000005000017945 */ /* 0x000fe20003800200 */
.L_x_247:
[----:B------:R-:W0:Y:S02]  /*05a0*/  LDS R14, [R12+0x4000] ;  /* 0x004000000c0e7984 */ /* 0x000e240000000800 */
[----:B0----5:R-:W-:-:S05]  /*05b0*/  FADD R15, R17, R14 ;  /* 0x0000000e110f7221 */ /* 0x021fca0000000000 */
[----:B------:R-:W0:Y:S02]  /*05c0*/  ATOMS.CAST.SPIN P1, [R12+0x4000], R14, R15 ;  /* 0x0040000e0c00758d */ /* 0x000e24000182000f */
[----:B0-----:R-:W-:Y:S05]  /*05d0*/  @!P1 BRA `(.L_x_247) ;  /* 0xfffffffc00f09947 */ /* 0x001fea000383ffff */
[----:B------:R-:W-:Y:S05]  /*05e0*/  BSYNC.RECONVERGENT B1 ;  /* 0x0000000000017941 */ /* 0x000fea0003800200 */
.L_x_246:
[----:B------:R0:W5:Y:S01]  /*05f0*/  LD.E R17, desc[UR6][R6.64+0x4800] ;  /* 0x0048000606117980 */ /* 0x000162000c101900 */
[----:B------:R-:W-:Y:S01]  /*0600*/  BSSY.RECONVERGENT B1, `(.L_x_248) ;  /* 0x0000005000017945 */ /* 0x000fe20003800200 */
.L_x_249:
[----:B------:R-:W1:Y:S02]  /*0610*/  LDS R14, [R12+0x4800] ;  /* 0x004800000c0e7984 */ /* 0x000e640000000800 */
[----:B-1---5:R-:W-:-:S05]  /*0620*/  FADD R15, R17, R14 ;  /* 0x0000000e110f7221 */ /* 0x022fca0000000000 */
[----:B------:R-:W1:Y:S02]  /*0630*/  ATOMS.CAST.SPIN P1, [R12+0x4800], R14, R15 ;  /* 0x0048000e0c00758d */ /* 0x000e64000182000f */
[----:B-1----:R-:W-:Y:S05]  /*0640*/  @!P1 BRA `(.L_x_249) ;  /* 0xfffffffc00f09947 */ /* 0x002fea000383ffff */
[----:B------:R-:W-:Y:S05]  /*0650*/  BSYNC.RECONVERGENT B1 ;  /* 0x0000000000017941 */ /* 0x000fea0003800200 */
.L_x_248:
[----:B------:R1:W5:Y:S01]  /*0660*/  LD.E R17, desc[UR6][R6.64+0x5000] ;  /* 0x0050000606117980 */ /* 0x000362000c101900 */
[----:B------:R-:W-:Y:S01]  /*0670*/  BSSY.RECONVERGENT B1, `(.L_x_250) ;  /* 0x0000005000017945 */ /* 0x000fe20003800200 */
.L_x_251:
[----:B------:R-:W0:Y:S02]  /*0680*/  LDS R14, [R12+0x5000] ;  /* 0x005000000c0e7984 */ /* 0x000e240000000800 */
[----:B0----5:R-:W-:-:S05]  /*0690*/  FADD R15, R17, R14 ;  /* 0x0000000e110f7221 */ /* 0x021fca0000000000 */
[----:B------:R-:W0:Y:S02]  /*06a0*/  ATOMS.CAST.SPIN P1, [R12+0x5000], R14, R15 ;  /* 0x0050000e0c00758d */ /* 0x000e24000182000f */
[----:B0-----:R-:W-:Y:S05]  /*06b0*/  @!P1 BRA `(.L_x_251) ;  /* 0xfffffffc00f09947 */ /* 0x001fea000383ffff */
[----:B------:R-:W-:Y:S05]  /*06c0*/  BSYNC.RECONVERGENT B1 ;  /* 0x0000000000017941 */ /* 0x000fea0003800200 */
.L_x_250:
[----:B------:R0:W5:Y:S01]  /*06d0*/  LD.E R17, desc[UR6][R6.64+0x5800] ;  /* 0x0058000606117980 */ /* 0x000162000c101900 */
[----:B------:R-:W-:Y:S01]  /*06e0*/  BSSY.RECONVERGENT B1, `(.L_x_252) ;  /* 0x0000005000017945 */ /* 0x000fe20003800200 */
.L_x_253:
[----:B------:R-:W1:Y:S02]  /*06f0*/  LDS R14, [R12+0x5800] ;  /* 0x005800000c0e7984 */ /* 0x000e640000000800 */
[----:B-1---5:R-:W-:-:S05]  /*0700*/  FADD R15, R17, R14 ;  /* 0x0000000e110f7221 */ /* 0x022fca0000000000 */
[----:B------:R-:W1:Y:S02]  /*0710*/  ATOMS.CAST.SPIN P1, [R12+0x5800], R14, R15 ;  /* 0x0058000e0c00758d */ /* 0x000e64000182000f */
[----:B-1----:R-:W-:Y:S05]  /*0720*/  @!P1 BRA `(.L_x_253) ;  /* 0xfffffffc00f09947 */ /* 0x002fea000383ffff */
[----:B------:R-:W-:Y:S05]  /*0730*/  BSYNC.RECONVERGENT B1 ;  /* 0x0000000000017941 */ /* 0x000fea0003800200 */
.L_x_252:
[----:B------:R1:W5:Y:S01]  /*0740*/  LD.E R17, desc[UR6][R6.64+0x6000] ;  /* 0x0060000606117980 */ /* 0x000362000c101900 */
[----:B------:R-:W-:Y:S01]  /*0750*/  BSSY.RECONVERGENT B1, `(.L_x_254) ;  /* 0x0000005000017945 */ /* 0x000fe20003800200 */
.L_x_255:
[----:B------:R-:W0:Y:S02]  /*0760*/  LDS R14, [R12+0x6000] ;  /* 0x006000000c0e7984 */ /* 0x000e240000000800 */
[----:B0----5:R-:W-:-:S05]  /*0770*/  FADD R15, R17, R14 ;  /* 0x0000000e110f7221 */ /* 0x021fca0000000000 */
[----:B------:R-:W0:Y:S02]  /*0780*/  ATOMS.CAST.SPIN P1, [R12+0x6000], R14, R15 ;  /* 0x0060000e0c00758d */ /* 0x000e24000182000f */
[----:B0-----:R-:W-:Y:S05]  /*0790*/  @!P1 BRA `(.L_x_255) ;  /* 0xfffffffc00f09947 */ /* 0x001fea000383ffff */
[----:B------:R-:W-:Y:S05]  /*07a0*/  BSYNC.RECONVERGENT B1 ;  /* 0x0000000000017941 */ /* 0x000fea0003800200 */
.L_x_254:
[----:B------:R0:W5:Y:S01]  /*07b0*/  LD.E R17, desc[UR6][R6.64+0x6800] ;  /* 0x0068000606117980 */ /* 0x000162000c101900 */
[----:B------:R-:W-:Y:S01]  /*07c0*/  BSSY.RECONVERGENT B1, `(.L_x_256) ;  /* 0x0000005000017945 */ /* 0x000fe20003800200 */
.L_x_257:
[----:B------:R-:W1:Y:S02]  /*07d0*/  LDS R14, [R12+0x6800] ;  /* 0x006800000c0e7984 */ /* 0x000e640000000800 */
[----:B-1---5:R-:W-:-:S05]  /*07e0*/  FADD R15, R17, R14 ;  /* 0x0000000e110f7221 */ /* 0x022fca0000000000 */
[----:B------:R-:W1:Y:S02]  /*07f0*/  ATOMS.CAST.SPIN P1, [R12+0x6800], R14, R15 ;  /* 0x0068000e0c00758d */ /* 0x000e64000182000f */
[----:B-1----:R-:W-:Y:S05]  /*0800*/  @!P1 BRA `(.L_x_257) ;  /* 0xfffffffc00f09947 */ /* 0x002fea000383ffff */
[----:B------:R-:W-:Y:S05]  /*0810*/  BSYNC.RECONVERGENT B1 ;  /* 0x0000000000017941 */ /* 0x000fea0003800200 */
.L_x_256:
[----:B------:R1:W5:Y:S01]  /*0820*/  LD.E R17, desc[UR6][R6.64+0x7000] ;  /* 0x0070000606117980 */ /* 0x000362000c101900 */
[----:B------:R-:W-:Y:S01]  /*0830*/  BSSY.RECONVERGENT B1, `(.L_x_258) ;  /* 0x0000005000017945 */ /* 0x000fe20003800200 */
.L_x_259:
[----:B------:R-:W0:Y:S02]  /*0840*/  LDS R14, [R12+0x7000] ;  /* 0x007000000c0e7984 */ /* 0x000e240000000800 */
[----:B0----5:R-:W-:-:S05]  /*0850*/  FADD R15, R17, R14 ;  /* 0x0000000e110f7221 */ /* 0x021fca0000000000 */
[----:B------:R-:W0:Y:S02]  /*0860*/  ATOMS.CAST.SPIN P1, [R12+0x7000], R14, R15 ;  /* 0x0070000e0c00758d */ /* 0x000e24000182000f */
[----:B0-----:R-:W-:Y:S05]  /*0870*/  @!P1 BRA `(.L_x_259) ;  /* 0xfffffffc00f09947 */ /* 0x001fea000383ffff */
[----:B------:R-:W-:Y:S05]  /*0880*/  BSYNC.RECONVERGENT B1 ;  /* 0x0000000000017941 */ /* 0x000fea0003800200 */
.L_x_258:
[----:B------:R0:W5:Y:S01]  /*0890*/  LD.E R17, desc[UR6][R6.64+0x7800] ;  /* 0x0078000606117980 */ /* 0x000162000c101900 */
[----:B------:R-:W-:Y:S01]  /*08a0*/  BSSY.RECONVERGENT B1, `(.L_x_260) ;  /* 0x0000005000017945 */ /* 0x000fe20003800200 */
.L_x_261:
[----:B------:R-:W1:Y:S02]  /*08b0*/  LDS R14, [R12+0x7800] ;  /* 0x007800000c0e7984 */ /* 0x000e640000000800 */
[----:B-1---5:R-:W-:-:S05]  /*08c0*/  FADD R15, R17, R14 ;  /* 0x0000000e110f7221 */ /* 0x022fca0000000000 */
[----:B------:R-:W1:Y:S02]  /*08d0*/  ATOMS.CAST.SPIN P1, [R12+0x7800], R14, R15 ;  /* 0x0078000e0c00758d */ /* 0x000e64000182000f */
[----:B-1----:R-:W-:Y:S05]  /*08e0*/  @!P1 BRA `(.L_x_261) ;  /* 0xfffffffc00f09947 */ /* 0x002fea000383ffff */
[----:B------:R-:W-:Y:S05]  /*08f0*/  BSYNC.RECONVERGENT B1 ;  /* 0x0000000000017941 */ /* 0x000fea0003800200 */
.L_x_260:
[----:B------:R-:W-:Y:S02]  /*0900*/  IADD3 R10, PT, PT, R10, 0x10, RZ ;  /* 0x000000100a0a7810 */ /* 0x000fe40007ffe0ff */
[----:B------:R-:W-:Y:S02]  /*0910*/  IADD3 R9, PT, PT, R9, 0x2000, RZ ;  /* 0x0000200009097810 */ /* 0x000fe40007ffe0ff */
[----:B------:R-:W-:-:S13]  /*0920*/  ISETP.NE.AND P1, PT, R10, R5, PT ;  /* 0x000000050a00720c */ /* 0x000fda0003f25270 */
[----:B------:R-:W-:Y:S05]  /*0930*/  @P1 BRA `(.L_x_262) ;  /* 0xfffffff800241947 */ /* 0x000fea000383ffff */
[----:B------:R-:W-:Y:S05]  /*0940*/  BSYNC.RECONVERGENT B0 ;  /* 0x0000000000007941 */ /* 0x000fea0003800200 */
.L_x_229:
[----:B------:R-:W-:Y:S01]  /*0950*/  SHF.R.U32.HI R10, RZ, 0x9, R0 ;  /* 0x00000009ff0a7819 */ /* 0x000fe20000011600 */
[----:B------:R-:W-:Y:S03]  /*0960*/  BSSY.RECONVERGENT B0, `(.L_x_263) ;  /* 0x0000081000007945 */ /* 0x000fe60003800200 */
[----:B------:R-:W-:-:S04]  /*0970*/  IADD3 R10, PT, PT, -R10, 0x20, RZ ;  /* 0x000000200a0a7810 */ /* 0x000fc80007ffe1ff */
[----:B------:R-:W-:-:S13]  /*0980*/  LOP3.LUT P1, RZ, R10, 0xf, RZ, 0xc0, !PT ;  /* 0x0000000f0aff7812 */ /* 0x000fda000782c0ff */
[----:B------:R-:W-:Y:S05]  /*0990*/  @!P1 BRA `(.L_x_264) ;  /* 0x0000000400f49947 */ /* 0x000fea0003800000 */
[----:B------:R-:W-:Y:S04]  /*09a0*/  BSSY.RECONVERGENT B1, `(.L_x_265) ;  /* 0x000003b000017945 */ /* 0x000fe80003800200 */
[----:B------:R-:W-:Y:S05]  /*09b0*/  @!P0 BRA `(.L_x_266) ;  /* 0x0000000000e48947 */ /* 0x000fea0003800000 */
[----:B------:R1:W5:Y:S01]  /*09c0*/  LD.E R9, desc[UR6][R6.64+0x8000] ;  /* 0x0080000606097980 */ /* 0x000362000c101900 */
[----:B------:R-:W-:Y:S01]  /*09d0*/  BSSY.RECONVERGENT B2, `(.L_x_267) ;  /* 0x0000005000027945 */ /* 0x000fe20003800200 */
.L_x_268:
[----:B------:R-:W0:Y:S02]  /*09e0*/  LDS R14, [R12+0x8000] ;  /* 0x008000000c0e7984 */ /* 0x000e240000000800 */
[----:B0----5:R-:W-:-:S05]  /*09f0*/  FADD R15, R9, R14 ;  /* 0x0000000e090f7221 */ /* 0x021fca0000000000 */
[----:B------:R-:W0:Y:S02]  /*0a00*/  ATOMS.CAST.SPIN P1, [R12+0x8000], R14, R15 ;  /* 0x0080000e0c00758d */ /* 0x000e24000182000f */
[----:B0-----:R-:W-:Y:S05]  /*0a10*/  @!P1 BRA `(.L_x_268) ;  /* 0xfffffffc00f09947 */ /* 0x001fea000383ffff */
[----:B------:R-:W-:Y:S05]  /*0a20*/  BSYNC.RECONVERGENT B2 ;  /* 0x0000000000027941 */ /* 0x000fea0003800200 */
.L_x_267:
[----:B------:R0:W5:Y:S01]  /*0a30*/  LD.E R9, desc[UR6][R6.64+0x8800] ;  /* 0x0088000606097980 */ /* 0x000162000c101900 */
[----:B------:R-:W-:Y:S01]  /*0a40*/  BSSY.RECONVERGENT B2, `(.L_x_269) ;  /* 0x0000005000027945 */ /* 0x000fe20003800200 */
.L_x_270:
[----:B------:R-:W1:Y:S02]  /*0a50*/  LDS R14, [R12+0x8800] ;  /* 0x008800000c0e7984 */ /* 0x000e640000000800 */
[----:B-1---5:R-:W-:-:S05]  /*0a60*/  FADD R15, R9, R14 ;  /* 0x0000000e090f7221 */ /* 0x022fca0000000000 */
[----:B------:R-:W1:Y:S02]  /*0a70*/  ATOMS.CAST.SPIN P1, [R12+0x8800], R14, R15 ;  /* 0x0088000e0c00758d */ /* 0x000e64000182000f */
[----:B-1----:R-:W-:Y:S05]  /*0a80*/  @!P1 BRA `(.L_x_270) ;  /* 0xfffffffc00f09947 */ /* 0x002fea000383ffff */
[----:B------:R-:W-:Y:S05]  /*0a90*/  BSYNC.RECONVERGENT B2 ;  /* 0x0000000000027941 */ /* 0x000fea0003800200 */
.L_x_269:
[----:B------:R1:W5:Y:S01]  /*0aa0*/  LD.E R9, desc[UR6][R6.64+0x9000] ;  /* 0x0090000606097980 */ /* 0x000362000c101900 */
[----:B------:R-:W-:Y:S01]  /*0ab0*/  BSSY.RECONVERGENT B2, `(.L_x_271) ;  /* 0x0000005000027945 */ /* 0x000fe20003800200 */
.L_x_272:
[----:B------:R-:W0:Y:S02]  /*0ac0*/  LDS R14, [R12+0x9000] ;  /* 0x009000000c0e7984 */ /* 0x000e240000000800 */
[----:B0----5:R-:W-:-:S05]  /*0ad0*/  FADD R15, R9, R14 ;  /* 0x0000000e090f7221 */ /* 0x021fca0000000000 */
[----:B------:R-:W0:Y:S02]  /*0ae0*/  ATOMS.CAST.SPIN P1, [R12+0x9000], R14, R15 ;  /* 0x0090000e0c00758d */ /* 0x000e24000182000f */
[----:B0-----:R-:W-:Y:S05]  /*0af0*/  @!P1 BRA `(.L_x_272) ;  /* 0xfffffffc00f09947 */ /* 0x001fea000383ffff */
[----:B------:R-:W-:Y:S05]  /*0b00*/  BSYNC.RECONVERGENT B2 ;  /* 0x0000000000027941 */ /* 0x000fea0003800200 */
.L_x_271:
[----:B------:R0:W5:Y:S01]  /*0b10*/  LD.E R9, desc[UR6][R6.64+0x9800] ;  /* 0x0098000606097980 */ /* 0x000162000c101900 */
[----:B------:R-:W-:Y:S01]  /*0b20*/  BSSY.RECONVERGENT B2, `(.L_x_273) ;  /* 0x0000005000027945 */ /* 0x000fe20003800200 */
.L_x_274:
[----:B------:R-:W1:Y:S02]  /*0b30*/  LDS R14, [R12+0x9800] ;  /* 0x009800000c0e7984 */ /* 0x000e640000000800 */
[----:B-1---5:R-:W-:-:S05]  /*0b40*/  FADD R15, R9, R14 ;  /* 0x0000000e090f7221 */ /* 0x022fca0000000000 */
[----:B------:R-:W1:Y:S02]  /*0b50*/  ATOMS.CAST.SPIN P1, [R12+0x9800], R14, R15 ;  /* 0x0098000e0c00758d */ /* 0x000e64000182000f */
[----:B-1----:R-:W-:Y:S05]  /*0b60*/  @!P1 BRA `(.L_x_274) ;  /* 0xfffffffc00f09947 */ /* 0x002fea000383ffff */
[----:B------:R-:W-:Y:S05]  /*0b70*/  BSYNC.RECONVERGENT B2 ;  /* 0x0000000000027941 */ /* 0x000fea0003800200 */
.L_x_273:
[----:B------:R1:W5:Y:S01]  /*0b80*/  LD.E R9, desc[UR6][R6.64+0xa000] ;  /* 0x00a0000606097980 */ /* 0x000362000c101900 */
[----:B------:R-:W-:Y:S01]  /*0b90*/  BSSY.RECONVERGENT B2, `(.L_x_275) ;  /* 0x0000005000027945 */ /* 0x000fe20003800200 */
.L_x_276:
[----:B------:R-:W0:Y:S02]  /*0ba0*/  LDS R14, [R12+0xa000] ;  /* 0x00a000000c0e7984 */ /* 0x000e240000000800 */
[----:B0----5:R-:W-:-:S05]  /*0bb0*/  FADD R15, R9, R14 ;  /* 0x0000000e090f7221 */ /* 0x021fca0000000000 */
[----:B------:R-:W0:Y:S02]  /*0bc0*/  ATOMS.CAST.SPIN P1, [R12+0xa000], R14, R15 ;  /* 0x00a0000e0c00758d */ /* 0x000e24000182000f */
[----:B0-----:R-:W-:Y:S05]  /*0bd0*/  @!P1 BRA `(.L_x_276) ;  /* 0xfffffffc00f09947 */ /* 0x001fea000383ffff */
[----:B------:R-:W-:Y:S05]  /*0be0*/  BSYNC.RECONVERGENT B2 ;  /* 0x0000000000027941 */ /* 0x000fea0003800200 */
.L_x_275:
[----:B------:R0:W5:Y:S01]  /*0bf0*/  LD.E R9, desc[UR6][R6.64+0xa800] ;  /* 0x00a8000606097980 */ /* 0x000162000c101900 */
[----:B------:R-:W-:Y:S01]  /*0c00*/  BSSY.RECONVERGENT B2, `(.L_x_277) ;  /* 0x0000005000027945 */ /* 0x000fe20003800200 */
.L_x_278:
[----:B------:R-:W1:Y:S02]  /*0c10*/  LDS R14, [R12+0xa800] ;  /* 0x00a800000c0e7984 */ /* 0x000e640000000800 */
[----:B-1---5:R-:W-:-:S05]  /*0c20*/  FADD R15, R9, R14 ;  /* 0x0000000e090f7221 */ /* 0x022fca0000000000 */
[----:B------:R-:W1:Y:S02]  /*0c30*/  ATOMS.CAST.SPIN P1, [R12+0xa800], R14, R15 ;  /* 0x00a8000e0c00758d */ /* 0x000e64000182000f */
[----:B-1----:R-:W-:Y:S05]  /*0c40*/  @!P1 BRA `(.L_x_278) ;  /* 0xfffffffc00f09947 */ /* 0x002fea000383ffff */
[----:B------:R-:W-:Y:S05]  /*0c50*/  BSYNC.RECONVERGENT B2 ;  /* 0x0000000000027941 */ /* 0x000fea0003800200 */
.L_x_277:
[----:B------:R1:W5:Y:S01]  /*0c60*/  LD.E R9, desc[UR6][R6.64+0xb000] ;  /* 0x00b0000606097980 */ /* 0x000362000c101900 */
[----:B------:R-:W-:Y:S01]  /*0c70*/  BSSY.RECONVERGENT B2, `(.L_x_279) ;  /* 0x0000005000027945 */ /* 0x000fe20003800200 */
.L_x_280:
[----:B------:R-:W0:Y:S02]  /*0c80*/  LDS R14, [R12+0xb000] ;  /* 0x00b000000c0e7984 */ /* 0x000e240000000800 */
[----:B0----5:R-:W-:-:S05]  /*0c90*/  FADD R15, R9, R14 ;  /* 0x0000000e090f7221 */ /* 0x021fca0000000000 */
[----:B------:R-:W0:Y:S02]  /*0ca0*/  ATOMS.CAST.SPIN P1, [R12+0xb000], R14, R15 ;  /* 0x00b0000e0c00758d */ /* 0x000e24000182000f */
[----:B0-----:R-:W-:Y:S05]  /*0cb0*/  @!P1 BRA `(.L_x_280) ;  /* 0xfffffffc00f09947 */ /* 0x001fea000383ffff */
[----:B------:R-:W-:Y:S05]  /*0cc0*/  BSYNC.RECONVERGENT B2 ;  /* 0x0000000000027941 */ /* 0x000fea0003800200 */
.L_x_279:
[----:B------:R0:W5:Y:S01]  /*0cd0*/  LD.E R9, desc[UR6][R6.64+0xb800] ;  /* 0x00b8000606097980 */ /* 0x000162000c101900 */
[----:B------:R-:W-:Y:S01]  /*0ce0*/  BSSY.RECONVERGENT B2, `(.L_x_281) ;  /* 0x0000005000027945 */ /* 0x000fe20003800200 */
.L_x_282:
[----:B01234-:R-:W0:Y:S02]  /*0cf0*/  LDS R6, [R12+0xb800] ;  /* 0x00b800000c067984 */ /* 0x01fe240000000800 */
[----:B0----5:R-:W-:-:S05]  /*0d00*/  FADD R7, R9, R6 ;  /* 0x0000000609077221 */ /* 0x021fca0000000000 */
[----:B------:R-:W0:Y:S02]  /*0d10*/  ATOMS.CAST.SPIN P1, [R12+0xb800], R6, R7 ;  /* 0x00b800060c00758d */ /* 0x000e240001820007 */
[----:B0-----:R-:W-:Y:S05]  /*0d20*/  @!P1 BRA `(.L_x_282) ;  /* 0xfffffffc00f09947 */ /* 0x001fea000383ffff */
[----:B------:R-:W-:Y:S05]  /*0d30*/  BSYNC.RECONVERGENT B2 ;  /* 0x0000000000027941 */ /* 0x000fea0003800200 */
.L_x_281:
[----:B------:R-:W-:-:S07]  /*0d40*/  IADD3 R9, PT, PT, R11, 0x3000, RZ ;  /* 0x000030000b097810 */ /* 0x000fce0007ffe0ff */
.L_x_266:
[----:B------:R-:W-:Y:S05]  /*0d50*/  BSYNC.RECONVERGENT B1 ;  /* 0x0000000000017941 */ /* 0x000fea0003800200 */
.L_x_265:
        /* <DEDUP_REMOVED lines=10> */
.L_x_286:
[----:B------:R-:W1:Y:S02]  /*0e00*/  LDS R10, [R12] ;  /* 0x000000000c0a7984 */ /* 0x000e640000000800 */
[----:B-1---5:R-:W-:-:S05]  /*0e10*/  FADD R11, R15, R10 ;  /* 0x0000000a0f0b7221 */ /* 0x022fca0000000000 */
[----:B------:R-:W1:Y:S02]  /*0e20*/  ATOMS.CAST.SPIN P1, [R12], R10, R11 ;  /* 0x0000000a0c00758d */ /* 0x000e64000182000b */
[----:B-1----:R-:W-:Y:S05]  /*0e30*/  @!P1 BRA `(.L_x_286) ;  /* 0xfffffffc00f09947 */ /* 0x002fea000383ffff */
[----:B------:R-:W-:Y:S05]  /*0e40*/  BSYNC.RECONVERGENT B2 ;  /* 0x0000000000027941 */ /* 0x000fea0003800200 */
.L_x_285:
[----:B------:R1:W5:Y:S01]  /*0e50*/  LD.E R15, desc[UR6][R6.64+0x800] ;  /* 0x00080006060f7980 */ /* 0x000362000c101900 */
[----:B------:R-:W-:Y:S01]  /*0e60*/  BSSY.RECONVERGENT B2, `(.L_x_287) ;  /* 0x0000005000027945 */ /* 0x000fe20003800200 */
.L_x_288:
[----:B------:R-:W2:Y:S02]  /*0e70*/  LDS R10, [R12+0x800] ;  /* 0x000800000c0a7984 */ /* 0x000ea40000000800 */
[----:B--2--5:R-:W-:-:S05]  /*0e80*/  FADD R11, R15, R10 ;  /* 0x0000000a0f0b7221 */ /* 0x024fca0000000000 */
[----:B------:R-:W2:Y:S02]  /*0e90*/  ATOMS.CAST.SPIN P1, [R12+0x800], R10, R11 ;  /* 0x0008000a0c00758d */ /* 0x000ea4000182000b */
[----:B--2---:R-:W-:Y:S05]  /*0ea0*/  @!P1 BRA `(.L_x_288) ;  /* 0xfffffffc00f09947 */ /* 0x004fea000383ffff */
[----:B------:R-:W-:Y:S05]  /*0eb0*/  BSYNC.RECONVERGENT B2 ;  /* 0x0000000000027941 */ /* 0x000fea0003800200 */
.L_x_287:
[----:B------:R2:W5:Y:S01]  /*0ec0*/  LD.E R15, desc[UR6][R6.64+0x1000] ;  /* 0x00100006060f7980 */ /* 0x000562000c101900 */
[----:B------:R-:W-:Y:S01]  /*0ed0*/  BSSY.RECONVERGENT B2, `(.L_x_289) ;  /* 0x0000005000027945 */ /* 0x000fe20003800200 */
.L_x_290:
[----:B------:R-:W3:Y:S02]  /*0ee0*/  LDS R10, [R12+0x1000] ;  /* 0x001000000c0a7984 */ /* 0x000ee40000000800 */
[----:B---3-5:R-:W-:-:S05]  /*0ef0*/  FADD R11, R15, R10 ;  /* 0x0000000a0f0b7221 */ /* 0x028fca0000000000 */
[----:B------:R-:W3:Y:S02]  /*0f00*/  ATOMS.CAST.SPIN P1, [R12+0x1000], R10, R11 ;  /* 0x0010000a0c00758d */ /* 0x000ee4000182000b */
[----:B---3--:R-:W-:Y:S05]  /*0f10*/  @!P1 BRA `(.L_x_290) ;  /* 0xfffffffc00f09947 */ /* 0x008fea000383ffff */
[----:B------:R-:W-:Y:S05]  /*0f20*/  BSYNC.RECONVERGENT B2 ;  /* 0x0000000000027941 */ /* 0x000fea0003800200 */
.L_x_289:
[----:B------:R3:W5:Y:S01]  /*0f30*/  LD.E R11, desc[UR6][R6.64+0x1800] ;  /* 0x00180006060b7980 */ /* 0x000762000c101900 */
[----:B------:R-:W-:Y:S01]  /*0f40*/  BSSY.RECONVERGENT B2, `(.L_x_291) ;  /* 0x0000005000027945 */ /* 0x000fe20003800200 */
.L_x_292:
[----:B0123--:R-:W0:Y:S02]  /*0f50*/  LDS R6, [R12+0x1800] ;  /* 0x001800000c067984 */ /* 0x00fe240000000800 */
[----:B0----5:R-:W-:-:S05]  /*0f60*/  FADD R7, R11, R6 ;  /* 0x000000060b077221 */ /* 0x021fca0000000000 */
[----:B------:R-:W0:Y:S02]  /*0f70*/  ATOMS.CAST.SPIN P1, [R12+0x1800], R6, R7 ;  /* 0x001800060c00758d */ /* 0x000e240001820007 */
[----:B0-----:R-:W-:Y:S05]  /*0f80*/  @!P1 BRA `(.L_x_292) ;  /* 0xfffffffc00f09947 */ /* 0x001fea000383ffff */
[----:B------:R-:W-:Y:S05]  /*0f90*/  BSYNC.RECONVERGENT B2 ;  /* 0x0000000000027941 */ /* 0x000fea0003800200 */
.L_x_291:
[----:B------:R-:W-:-:S07]  /*0fa0*/  IADD3 R9, PT, PT, R9, 0x800, RZ ;  /* 0x0000080009097810 */ /* 0x000fce0007ffe0ff */
.L_x_284:
[----:B------:R-:W-:Y:S05]  /*0fb0*/  BSYNC.RECONVERGENT B1 ;  /* 0x0000000000017941 */ /* 0x000fea0003800200 */
.L_x_283:
[----:B------:R-:W-:-:S13]  /*0fc0*/  ISETP.NE.AND P1, PT, R8, RZ, PT ;  /* 0x000000ff0800720c */ /* 0x000fda0003f25270 */
[----:B------:R-:W-:Y:S05]  /*0fd0*/  @!P1 BRA `(.L_x_264) ;  /* 0x0000000000649947 */ /* 0x000fea0003800000 */
[----:B------:R-:W-:-:S05]  /*0fe0*/  IMAD.WIDE.U32 R6, R9, 0x4, R2 ;  /* 0x0000000409067825 */ /* 0x000fca00078e0002 */
[----:B------:R0:W5:Y:S01]  /*0ff0*/  LD.E R15, desc[UR6][R6.64] ;  /* 0x00000006060f7980 */ /* 0x000162000c101900 */
[----:B------:R-:W-:Y:S01]  /*1000*/  BSSY.RECONVERGENT B1, `(.L_x_293) ;  /* 0x0000007000017945 */ /* 0x000fe20003800200 */
[----:B------:R-:W-:Y:S02]  /*1010*/  ISETP.NE.AND P1, PT, R8, 0x1, PT ;  /* 0x000000010800780c */ /* 0x000fe40003f25270 */
[----:B------:R-:W-:-:S11]  /*1020*/  LEA R9, R9, R4, 0x2 ;  /* 0x0000000409097211 */ /* 0x000fd600078e10ff */
.L_x_294:
[----:B------:R-:W1:Y:S02]  /*1030*/  LDS R10, [R9] ;  /* 0x00000000090a7984 */ /* 0x000e640000000800 */
[----:B-1---5:R-:W-:-:S05]  /*1040*/  FADD R11, R15, R10 ;  /* 0x0000000a0f0b7221 */ /* 0x022fca0000000000 */
[----:B------:R-:W1:Y:S02]  /*1050*/  ATOMS.CAST.SPIN P2, [R9], R10, R11 ;  /* 0x0000000a0900758d */ /* 0x000e64000184000b */
[----:B-1----:R-:W-:Y:S05]  /*1060*/  @!P2 BRA `(.L_x_294) ;  /* 0xfffffffc00f0a947 */ /* 0x002fea000383ffff */
[----:B------:R-:W-:Y:S05]  /*1070*/  BSYNC.RECONVERGENT B1 ;  /* 0x0000000000017941 */ /* 0x000fea0003800200 */
.L_x_293:
[----:B------:R-:W-:Y:S05]  /*1080*/  @!P1 BRA `(.L_x_264) ;  /* 0x0000000000389947 */ /* 0x000fea0003800000 */
[----:B------:R1:W5:Y:S01]  /*1090*/  LD.E R15, desc[UR6][R6.64+0x800] ;  /* 0x00080006060f7980 */ /* 0x000362000c101900 */
[----:B------:R-:W-:Y:S01]  /*10a0*/  BSSY.RECONVERGENT B1, `(.L_x_295) ;  /* 0x0000006000017945 */ /* 0x000fe20003800200 */
[----:B------:R-:W-:-:S13]  /*10b0*/  ISETP.NE.AND P1, PT, R8, 0x2, PT ;  /* 0x000000020800780c */ /* 0x000fda0003f25270 */
.L_x_296:
[----:B------:R-:W2:Y:S02]  /*10c0*/  LDS R10, [R9+0x800] ;  /* 0x00080000090a7984 */ /* 0x000ea40000000800 */
[----:B--2--5:R-:W-:-:S05]  /*10d0*/  FADD R11, R15, R10 ;  /* 0x0000000a0f0b7221 */ /* 0x024fca0000000000 */
[----:B------:R-:W2:Y:S02]  /*10e0*/  ATOMS.CAST.SPIN P2, [R9+0x800], R10, R11 ;  /* 0x0008000a0900758d */ /* 0x000ea4000184000b */
[----:B--2---:R-:W-:Y:S05]  /*10f0*/  @!P2 BRA `(.L_x_296) ;  /* 0xfffffffc00f0a947 */ /* 0x004fea000383ffff */
[----:B------:R-:W-:Y:S05]  /*1100*/  BSYNC.RECONVERGENT B1 ;  /* 0x0000000000017941 */ /* 0x000fea0003800200 */
.L_x_295:
[----:B------:R-:W-:Y:S05]  /*1110*/  @!P1 BRA `(.L_x_264) ;  /* 0x0000000000149947 */ /* 0x000fea0003800000 */
[----:B------:R2:W5:Y:S02]  /*1120*/  LD.E R11, desc[UR6][R6.64+0x1000] ;  /* 0x00100006060b7980 */ /* 0x000564000c101900 */
.L_x_297:
[----:B012---:R-:W0:Y:S02]  /*1130*/  LDS R6, [R9+0x1000] ;  /* 0x0010000009067984 */ /* 0x007e240000000800 */
[----:B0----5:R-:W-:-:S05]  /*1140*/  FADD R7, R11, R6 ;  /* 0x000000060b077221 */ /* 0x021fca0000000000 */
[----:B------:R-:W0:Y:S02]  /*1150*/  ATOMS.CAST.SPIN P1, [R9+0x1000], R6, R7 ;  /* 0x001000060900758d */ /* 0x000e240001820007 */
[----:B0-----:R-:W-:Y:S05]  /*1160*/  @!P1 BRA `(.L_x_297) ;  /* 0xfffffffc00f09947 */ /* 0x001fea000383ffff */
.L_x_264:
[----:B------:R-:W-:Y:S05]  /*1170*/  BSYNC.RECONVERGENT B0 ;  /* 0x0000000000007941 */ /* 0x000fea0003800200 */
.L_x_263:
[----:B------:R-:W-:Y:S05]  /*1180*/  BRA.U UP0, `(.L_x_298) ;  /* 0xffffffed00fc7547 */ /* 0x000fea000b83ffff */
.L_x_228:
        /* <DEDUP_REMOVED lines=8> */
.L_x_299:
[----:B------:R-:W-:Y:S01]  /*1210*/  NOP ;  /* 0x0000000000007918 */ /* 0x000fe20000000000 */
.L_x_300:
[----:B------:R-:W-:Y:S05]  /*1220*/  BRA.U !UP0, `(.L_x_301) ;  /* 0x00000001080c7547 */ /* 0x000fea000b800000 */
[----:B------:R-:W-:Y:S01]  /*1230*/  UCGABAR_WAIT ;  /* 0x0000000000007dc7 */ /* 0x000fe20008000000 */
[----:B------:R-:W-:Y:S01]  /*1240*/  CCTL.IVALL ;  /* 0x00000000ff00798f */ /* 0x000fe20002000000 */
[----:B------:R-:W-:Y:S05]  /*1250*/  EXIT ;  /* 0x000000000000794d */ /* 0x000fea0003800000 */
.L_x_301:
[----:B------:R-:W-:Y:S06]  /*1260*/  BAR.SYNC.DEFER_BLOCKING 0x0 ;  /* 0x0000000000007b1d */ /* 0x000fec0000010000 */
[----:B------:R-:W-:Y:S05]  /*1270*/  EXIT ;  /* 0x000000000000794d */ /* 0x000fea0003800000 */
.L_x_302:
        /* <DEDUP_REMOVED lines=16> */
.L_x_310:


//--------------------- .text._Z18clusterHist_kernelILi1EEvPf --------------------------
	.section	.text._Z18clusterHist_kernelILi1EEvPf,"ax",@progbits
	.align	128
        .global         _Z18clusterHist_kernelILi1EEvPf
        .type           _Z18clusterHist_kernelILi1EEvPf,@function
        .size           _Z18clusterHist_kernelILi1EEvPf,(.L_x_311 - _Z18clusterHist_kernelILi1EEvPf)
        .other          _Z18clusterHist_kernelILi1EEvPf,@"STO_CUDA_ENTRY STV_DEFAULT"
_Z18clusterHist_kernelILi1EEvPf:
.text._Z18clusterHist_kernelILi1EEvPf:
[----:B------:R-:W-:Y:S01]  /*0000*/  LDC R1, c[0x0][0x37c] ;  /* 0x0000df00ff017b82 */ /* 0x000fe20000000800 */
[----:B------:R-:W0:Y:S02]  /*0010*/  LDCU UR4, c[0x0][0x36c] ;  /* 0x00006d80ff0477ac */ /* 0x000e240008000800 */
[----:B0-----:R-:W-:-:S09]  /*0020*/  UISETP.EQ.U32.AND UP0, UPT, UR4, 0x1, UPT ;  /* 0x000000010400788c */ /* 0x001fd2000bf02070 */
[----:B------:R-:W-:Y:S05]  /*0030*/  BRA.U !UP0, `(.L_x_303) ;  /* 0x0000000108147547 */ /* 0x000fea000b800000 */
[----:B------:R-:W-:Y:S06]  /*0040*/  MEMBAR.ALL.GPU ;  /* 0x0000000000007992 */ /* 0x000fec000000a000 */
[----:B------:R-:W-:-:S00]  /*0050*/  ERRBAR ;  /* 0x00000000000079ab */ /* 0x000fc00000000000 */
[----:B------:R-:W-:Y:S08]  /*0060*/  CGAERRBAR ;  /* 0x00000000000075ab */ /* 0x000ff00000000000 */
[----:B------:R-:W-:Y:S01]  /*0070*/  UCGABAR_ARV ;  /* 0x00000000000079c7 */ /* 0x000fe20008000000 */
[----:B------:R-:W-:Y:S05]  /*0080*/  BRA `(.L_x_304) ;  /* 0x0000000000047947 */ /* 0x000fea0003800000 */
.L_x_303:
[----:B------:R-:W-:Y:S01]  /*0090*/  NOP ;  /* 0x0000000000007918 */ /* 0x000fe20000000000 */
.L_x_304:
[----:B------:R-:W-:Y:S05]  /*00a0*/  BRA.U !UP0, `(.L_x_305) ;  /* 0x00000001080c7547 */ /* 0x000fea000b800000 */
[----:B------:R-:W-:Y:S01]  /*00b0*/  UCGABAR_WAIT ;  /* 0x0000000000007dc7 */ /* 0x000fe20008000000 */
[----:B------:R-:W-:Y:S01]  /*00c0*/  CCTL.IVALL ;  /* 0x00000000ff00798f */ /* 0x000fe20002000000 */
[----:B------:R-:W-:Y:S05]  /*00d0*/  EXIT ;  /* 0x000000000000794d */ /* 0x000fea0003800000 */
.L_x_305:
[----:B------:R-:W-:Y:S06]  /*00e0*/  BAR.SYNC.DEFER_BLOCKING 0x0 ;  /* 0x0000000000007b1d */ /* 0x000fec0000010000 */
[----:B------:R-:W-:Y:S05]  /*00f0*/  EXIT ;  /* 0x000000000000794d */ /* 0x000fea0003800000 */
.L_x_306:
        /* <DEDUP_REMOVED lines=16> */
.L_x_311:


//--------------------- .nv.shared._Z18clusterHist_kernelILi16EEvPf --------------------------
	.section	.nv.shared._Z18clusterHist_kernelILi16EEvPf,"aw",@nobits
	.sectionflags	@""
	.align	16
	.zero		1024


//--------------------- .nv.shared.reserved.0     --------------------------
	.section	.nv.shared.reserved.0,"aw",@nobits
	.weak		__nv_reservedSMEM_offset_0_alias
	.size		__nv_reservedSMEM_offset_0_alias, 0, 64
	.other		__nv_reservedSMEM_offset_0_alias,@"STO_CUDA_RESERVED_SHARED STV_DEFAULT"
__nv_reservedSMEM_offset_0_alias:
	.zero		0
	.zero		64


//--------------------- .nv.shared._Z18clusterHist_kernelILi8EEvPf --------------------------
	.section	.nv.shared._Z18clusterHist_kernelILi8EEvPf,"aw",@nobits
	.sectionflags	@""
	.align	16
	.zero		1024


//--------------------- .nv.shared._Z18clusterHist_kernelILi4EEvPf --------------------------
	.section	.nv.shared._Z18clusterHist_kernelILi4EEvPf,"aw",@nobits
	.sectionflags	@""
	.align	16
	.zero		1024


//--------------------- .nv.shared._Z18clusterHist_kernelILi2EEvPf --------------------------
	.section	.nv.shared._Z18clusterHist_kernelILi2EEvPf,"aw",@nobits
	.sectionflags	@""
	.align	16
	.zero		1024


//--------------------- .nv.shared._Z18clusterHist_kernelILi1EEvPf --------------------------
	.section	.nv.shared._Z18clusterHist_kernelILi1EEvPf,"aw",@nobits
	.sectionflags	@""
	.align	16
	.zero		1024


//--------------------- .nv.constant0._Z18clusterHist_kernelILi16EEvPf --------------------------
	.section	.nv.constant0._Z18clusterHist_kernelILi16EEvPf,"a",@progbits
	.sectionflags	@""
	.align	4
.nv.constant0._Z18clusterHist_kernelILi16EEvPf:
	.zero		904


//--------------------- .nv.constant0._Z18clusterHist_kernelILi8EEvPf --------------------------
	.section	.nv.constant0._Z18clusterHist_kernelILi8EEvPf,"a",@progbits
	.sectionflags	@""
	.align	4
.nv.constant0._Z18clusterHist_kernelILi8EEvPf:
	.zero		904


//--------------------- .nv.constant0._Z18clusterHist_kernelILi4EEvPf --------------------------
	.section	.nv.constant0._Z18clusterHist_kernelILi4EEvPf,"a",@progbits
	.sectionflags	@""
	.align	4
.nv.constant0._Z18clusterHist_kernelILi4EEvPf:
	.zero		904


//--------------------- .nv.constant0._Z18clusterHist_kernelILi2EEvPf --------------------------
	.section	.nv.constant0._Z18clusterHist_kernelILi2EEvPf,"a",@progbits
	.sectionflags	@""
	.align	4
.nv.constant0._Z18clusterHist_kernelILi2EEvPf:
	.zero		904


//--------------------- .nv.constant0._Z18clusterHist_kernelILi1EEvPf --------------------------
	.section	.nv.constant0._Z18clusterHist_kernelILi1EEvPf,"a",@progbits
	.sectionflags	@""
	.align	4
.nv.constant0._Z18clusterHist_kernelILi1EEvPf:
	.zero		904


//--------------------- SYMBOLS --------------------------

	.type		.nv.reservedSmem.offset0,@object
	.size		.nv.reservedSmem.offset0,0x4
	.type		.nv.reservedSmem.cap,@object
	.size		.nv.reservedSmem.cap,0x4
